	.target	sm_90a

	.elftype	@"ET_EXEC"


//--------------------- .note.nv.tkinfo           --------------------------
	.section	.note.nv.tkinfo,"",@"SHT_NOTE"
	.sectionflags	@"SHF_NOTE_NV_TKINFO"
	.tkinfo
        /*0018*/ 	.word	0x00000002
        /*0030*/ 	.string	""
        /*0030*/ 	.string	"ptxas"
        /*0030*/ 	.string	"Cuda compilation tools, release 13.0, V13.0.88"
        /*0030*/ 	.string	"Build cuda_13.0.r13.0/compiler.36424714_0"
        /*0030*/ 	.string	"-arch sm_90a -m 64 "



//--------------------- .note.nv.cuinfo           --------------------------
	.section	.note.nv.cuinfo,"",@"SHT_NOTE"
	.sectionflags	@"SHF_NOTE_NV_CUINFO"
        /*0018*/ 	.short	0x0002
        /*001a*/ 	.short	0x005a
        /*001c*/ 	.short	0x0082
	.zero		2


//--------------------- .nv.info                  --------------------------
	.section	.nv.info,"",@"SHT_CUDA_INFO"
	.align	4


	//----- nvinfo : EIATTR_REGCOUNT
	.align		4
        /*0000*/ 	.byte	0x04, 0x2f
        /*0002*/ 	.short	(.L_17 - .L_16)
	.align		4
.L_16:
        /*0004*/ 	.word	index@(_ZN7cutlass13device_kernelINS_4gemm6kernel13GemmUniversalIN4cute5tupleIJiiiiEEENS1_10collective13CollectiveMmaINS1_39MainloopSm90TmaGmmaRmemAWarpSpecializedILi9ENS5_IJNS4_1CILi1EEESB_SB_EEENS1_35KernelTmaWarpSpecializedCooperativeEEENS5_IJNSA_ILi128EEENSA_ILi64EEENSA_ILi32EEEEEEfNS5_IJSB_llEEEfSJ_NS4_8TiledMMAINS4_8MMA_AtomIJNS4_4SM904GMMA29MMA_64x64x8_F32TF32TF32_RS_TNILNSN_7ScaleInE1ELSP_1EEEEEENS4_6LayoutINS5_IJNSA_ILi2EEESB_SB_EEENS5_IJSB_NSA_ILi0EEESV_EEEEENS5_IJNS4_10UnderscoreESY_SY_EEEEENS4_13SM90_TMA_LOADENS4_14ComposedLayoutINS4_7SwizzleILi1ELi4ELi3EEENS4_18smem_ptr_flag_bitsILi32EEENSS_INS5_IJNSA_ILi8EEES17_EEENS5_IJSB_S17_EEEEEEENS4_9Copy_AtomIJNS4_39AutoVectorizingCopyWithAssumedAlignmentILi128EEEfEEENS4_8identityES11_S1B_vS1G_EENS_8epilogue10collective6detail29Sm90TmaWarpSpecializedAdapterINS1J_15DefaultEpilogueINS_10tfloat32_tENS5_IJlSB_lEEES1O_NS1I_6thread17LinearCombinationIS1N_Li1EffLNS1P_9ScaleType4KindE0ELNS_15FloatRoundStyleE2ES1N_EENS1_15EpilogueDefaultEEEEEvvEEEEvNT_6ParamsE)
        /*0008*/ 	.word	0x000000a8


	//----- nvinfo : EIATTR_FRAME_SIZE
	.align		4
.L_17:
        /*000c*/ 	.byte	0x04, 0x11
        /*000e*/ 	.short	(.L_19 - .L_18)
	.align		4
.L_18:
        /*0010*/ 	.word	index@(_ZN7cutlass13device_kernelINS_4gemm6kernel13GemmUniversalIN4cute5tupleIJiiiiEEENS1_10collective13CollectiveMmaINS1_39MainloopSm90TmaGmmaRmemAWarpSpecializedILi9ENS5_IJNS4_1CILi1EEESB_SB_EEENS1_35KernelTmaWarpSpecializedCooperativeEEENS5_IJNSA_ILi128EEENSA_ILi64EEENSA_ILi32EEEEEEfNS5_IJSB_llEEEfSJ_NS4_8TiledMMAINS4_8MMA_AtomIJNS4_4SM904GMMA29MMA_64x64x8_F32TF32TF32_RS_TNILNSN_7ScaleInE1ELSP_1EEEEEENS4_6LayoutINS5_IJNSA_ILi2EEESB_SB_EEENS5_IJSB_NSA_ILi0EEESV_EEEEENS5_IJNS4_10UnderscoreESY_SY_EEEEENS4_13SM90_TMA_LOADENS4_14ComposedLayoutINS4_7SwizzleILi1ELi4ELi3EEENS4_18smem_ptr_flag_bitsILi32EEENSS_INS5_IJNSA_ILi8EEES17_EEENS5_IJSB_S17_EEEEEEENS4_9Copy_AtomIJNS4_39AutoVectorizingCopyWithAssumedAlignmentILi128EEEfEEENS4_8identityES11_S1B_vS1G_EENS_8epilogue10collective6detail29Sm90TmaWarpSpecializedAdapterINS1J_15DefaultEpilogueINS_10tfloat32_tENS5_IJlSB_lEEES1O_NS1I_6thread17LinearCombinationIS1N_Li1EffLNS1P_9ScaleType4KindE0ELNS_15FloatRoundStyleE2ES1N_EENS1_15EpilogueDefaultEEEEEvvEEEEvNT_6ParamsE)
        /*0014*/ 	.word	0x00000018


	//----- nvinfo : EIATTR_MIN_STACK_SIZE
	.align		4
.L_19:
        /*0018*/ 	.byte	0x04, 0x12
        /*001a*/ 	.short	(.L_21 - .L_20)
	.align		4
.L_20:
        /*001c*/ 	.word	index@(_ZN7cutlass13device_kernelINS_4gemm6kernel13GemmUniversalIN4cute5tupleIJiiiiEEENS1_10collective13CollectiveMmaINS1_39MainloopSm90TmaGmmaRmemAWarpSpecializedILi9ENS5_IJNS4_1CILi1EEESB_SB_EEENS1_35KernelTmaWarpSpecializedCooperativeEEENS5_IJNSA_ILi128EEENSA_ILi64EEENSA_ILi32EEEEEEfNS5_IJSB_llEEEfSJ_NS4_8TiledMMAINS4_8MMA_AtomIJNS4_4SM904GMMA29MMA_64x64x8_F32TF32TF32_RS_TNILNSN_7ScaleInE1ELSP_1EEEEEENS4_6LayoutINS5_IJNSA_ILi2EEESB_SB_EEENS5_IJSB_NSA_ILi0EEESV_EEEEENS5_IJNS4_10UnderscoreESY_SY_EEEEENS4_13SM90_TMA_LOADENS4_14ComposedLayoutINS4_7SwizzleILi1ELi4ELi3EEENS4_18smem_ptr_flag_bitsILi32EEENSS_INS5_IJNSA_ILi8EEES17_EEENS5_IJSB_S17_EEEEEEENS4_9Copy_AtomIJNS4_39AutoVectorizingCopyWithAssumedAlignmentILi128EEEfEEENS4_8identityES11_S1B_vS1G_EENS_8epilogue10collective6detail29Sm90TmaWarpSpecializedAdapterINS1J_15DefaultEpilogueINS_10tfloat32_tENS5_IJlSB_lEEES1O_NS1I_6thread17LinearCombinationIS1N_Li1EffLNS1P_9ScaleType4KindE0ELNS_15FloatRoundStyleE2ES1N_EENS1_15EpilogueDefaultEEEEEvvEEEEvNT_6ParamsE)
        /*0020*/ 	.word	0x00000018
.L_21:


//--------------------- .nv.compat                --------------------------
	.section	.nv.compat,"",@"SHT_CUDA_COMPAT_INFO"
	.align	4
        /*0000*/ 	.byte	0x02, 0x09, 0x01, 0x00, 0x02, 0x02, 0x04, 0x00, 0x02, 0x05, 0x05, 0x00, 0x03, 0x07, 0x01, 0x01
        /*0010*/ 	.byte	0x02, 0x03, 0x01, 0x00, 0x02, 0x06, 0x01, 0x00, 0x04, 0x0b, 0x08, 0x00, 0x00, 0x00, 0x00, 0x00
        /*0020*/ 	.byte	0x00, 0x00, 0x00, 0x00


//--------------------- .nv.info._ZN7cutlass13device_kernelINS_4gemm6kernel13GemmUniversalIN4cute5tupleIJiiiiEEENS1_10collective13CollectiveMmaINS1_39MainloopSm90TmaGmmaRmemAWarpSpecializedILi9ENS5_IJNS4_1CILi1EEESB_SB_EEENS1_35KernelTmaWarpSpecializedCooperativeEEENS5_IJNSA_ILi128EEENSA_ILi64EEENSA_ILi32EEEEEEfNS5_IJSB_llEEEfSJ_NS4_8TiledMMAINS4_8MMA_AtomIJNS4_4SM904GMMA29MMA_64x64x8_F32TF32TF32_RS_TNILNSN_7ScaleInE1ELSP_1EEEEEENS4_6LayoutINS5_IJNSA_ILi2EEESB_SB_EEENS5_IJSB_NSA_ILi0EEESV_EEEEENS5_IJNS4_10UnderscoreESY_SY_EEEEENS4_13SM90_TMA_LOADENS4_14ComposedLayoutINS4_7SwizzleILi1ELi4ELi3EEENS4_18smem_ptr_flag_bitsILi32EEENSS_INS5_IJNSA_ILi8EEES17_EEENS5_IJSB_S17_EEEEEEENS4_9Copy_AtomIJNS4_39AutoVectorizingCopyWithAssumedAlignmentILi128EEEfEEENS4_8identityES11_S1B_vS1G_EENS_8epilogue10collective6detail29Sm90TmaWarpSpecializedAdapterINS1J_15DefaultEpilogueINS_10tfloat32_tENS5_IJlSB_lEEES1O_NS1I_6thread17LinearCombinationIS1N_Li1EffLNS1P_9ScaleType4KindE0ELNS_15FloatRoundStyleE2ES1N_EENS1_15EpilogueDefaultEEEEEvvEEEEvNT_6ParamsE --------------------------
	.section	.nv.info._ZN7cutlass13device_kernelINS_4gemm6kernel13GemmUniversalIN4cute5tupleIJiiiiEEENS1_10collective13CollectiveMmaINS1_39MainloopSm90TmaGmmaRmemAWarpSpecializedILi9ENS5_IJNS4_1CILi1EEESB_SB_EEENS1_35KernelTmaWarpSpecializedCooperativeEEENS5_IJNSA_ILi128EEENSA_ILi64EEENSA_ILi32EEEEEEfNS5_IJSB_llEEEfSJ_NS4_8TiledMMAINS4_8MMA_AtomIJNS4_4SM904GMMA29MMA_64x64x8_F32TF32TF32_RS_TNILNSN_7ScaleInE1ELSP_1EEEEEENS4_6LayoutINS5_IJNSA_ILi2EEESB_SB_EEENS5_IJSB_NSA_ILi0EEESV_EEEEENS5_IJNS4_10UnderscoreESY_SY_EEEEENS4_13SM90_TMA_LOADENS4_14ComposedLayoutINS4_7SwizzleILi1ELi4ELi3EEENS4_18smem_ptr_flag_bitsILi32EEENSS_INS5_IJNSA_ILi8EEES17_EEENS5_IJSB_S17_EEEEEEENS4_9Copy_AtomIJNS4_39AutoVectorizingCopyWithAssumedAlignmentILi128EEEfEEENS4_8identityES11_S1B_vS1G_EENS_8epilogue10collective6detail29Sm90TmaWarpSpecializedAdapterINS1J_15DefaultEpilogueINS_10tfloat32_tENS5_IJlSB_lEEES1O_NS1I_6thread17LinearCombinationIS1N_Li1EffLNS1P_9ScaleType4KindE0ELNS_15FloatRoundStyleE2ES1N_EENS1_15EpilogueDefaultEEEEEvvEEEEvNT_6ParamsE,"",@"SHT_CUDA_INFO"
	.sectionflags	@""
	.align	4


	//----- nvinfo : EIATTR_CUDA_API_VERSION
	.align		4
        /*0000*/ 	.byte	0x04, 0x37
        /*0002*/ 	.short	(.L_23 - .L_22)
.L_22:
        /*0004*/ 	.word	0x00000082


	//----- nvinfo : EIATTR_KPARAM_INFO
	.align		4
.L_23:
        /*0008*/ 	.byte	0x04, 0x17
        /*000a*/ 	.short	(.L_25 - .L_24)
.L_24:
        /*000c*/ 	.word	0x00000000
        /*0010*/ 	.short	0x0000
        /*0012*/ 	.short	0x0070
        /*0014*/ 	.byte	0x00, 0xf0, 0x01, 0x10


	//----- nvinfo : EIATTR_SPARSE_MMA_MASK
	.align		4
.L_25:
        /*0018*/ 	.byte	0x03, 0x50
        /*001a*/ 	.short	0x0000


	//----- nvinfo : EIATTR_MAXREG_COUNT
	.align		4
        /*001c*/ 	.byte	0x03, 0x1b
        /*001e*/ 	.short	0x00a8


	//----- nvinfo : EIATTR_NUM_BARRIERS
	.align		4
        /*0020*/ 	.byte	0x02, 0x4c
        /*0022*/ 	.byte	0x03
	.zero		1


	//----- nvinfo : EIATTR_EXTERNS
	.align		4
        /*0024*/ 	.byte	0x04, 0x0f
        /*0026*/ 	.short	(.L_27 - .L_26)


	//   ....[0]....
	.align		4
.L_26:
        /*0028*/ 	.word	index@(__assertfail)


	//----- nvinfo : EIATTR_ANNOTATIONS
	.align		4
.L_27:
        /*002c*/ 	.byte	0x04, 0x55
        /*002e*/ 	.short	(.L_29 - .L_28)


	//   ....[0]....
.L_28:
        /*0030*/ 	.word	0x00000001
        /*0034*/ 	.byte	0xa0, 0x63, 0x00, 0x00, 0x01, 0x00, 0x00, 0x00, 0xc0, 0x63, 0x00, 0x00, 0x01, 0x00, 0x00, 0x00
        /* <DEDUP_REMOVED lines=10> */
        /*00e4*/ 	.byte	0x70, 0x7d, 0x00, 0x00


	//----- nvinfo : EIATTR_MERCURY_ISA_VERSION
	.align		4
.L_29:
        /*00e8*/ 	.byte	0x03, 0x5f
        /*00ea*/ 	.short	0x0101


	//----- nvinfo : EIATTR_INT_WARP_WIDE_INSTR_OFFSETS
	.align		4
        /*00ec*/ 	.byte	0x04, 0x31
        /*00ee*/ 	.short	(.L_31 - .L_30)


	//   ....[0]....
.L_30:
        /*00f0*/ 	.word	0x00000480


	//   ....[1]....
        /*00f4*/ 	.word	0x00000490


	//   ....[2]....
        /*00f8*/ 	.word	0x000005a0


	//----- nvinfo : EIATTR_COOP_GROUP_MASK_REGIDS
	.align		4
.L_31:
        /*00fc*/ 	.byte	0x04, 0x29
        /*00fe*/ 	.short	(.L_33 - .L_32)


	//   ....[0]....
.L_32:
        /*0100*/ 	.word	0xffffffff


	//   ....[1]....
        /*0104*/ 	.word	0xffffffff


	//   ....[2]....
        /*0108*/ 	.word	0xffffffff


	//   ....[3]....
        /*010c*/ 	.word	0xffffffff


	//   ....[4]....
        /*0110*/ 	.word	0xffffffff


	//   ....[5]....
        /*0114*/ 	.word	0xffffffff


	//   ....[6]....
        /*0118*/ 	.word	0xffffffff


	//   ....[7]....
        /*011c*/ 	.word	0xffffffff


	//   ....[8]....
        /*0120*/ 	.word	0xffffffff


	//   ....[9]....
        /*0124*/ 	.word	0xffffffff


	//   ....[10]....
        /*0128*/ 	.word	0xffffffff


	//   ....[11]....
        /*012c*/ 	.word	0x0500000f


	//   ....[12]....
        /*0130*/ 	.word	0x0500000f


	//   ....[13]....
        /*0134*/ 	.word	0x0500000f


	//   ....[14]....
        /*0138*/ 	.word	0x0500000f


	//   ....[15]....
        /*013c*/ 	.word	0x0500000f


	//----- nvinfo : EIATTR_COOP_GROUP_INSTR_OFFSETS
	.align		4
.L_33:
        /*0140*/ 	.byte	0x04, 0x28
        /*0142*/ 	.short	(.L_35 - .L_34)


	//   ....[0]....
.L_34:
        /*0144*/ 	.word	0x00000070


	//   ....[1]....
        /*0148*/ 	.word	0x00000080


	//   ....[2]....
        /*014c*/ 	.word	0x00000140


	//   ....[3]....
        /*0150*/ 	.word	0x000003a0


	//   ....[4]....
        /*0154*/ 	.word	0x00001070


	//   ....[5]....
        /*0158*/ 	.word	0x00001ae0


	//   ....[6]....
        /*015c*/ 	.word	0x00001be0


	//   ....[7]....
        /*0160*/ 	.word	0x00002240


	//   ....[8]....
        /*0164*/ 	.word	0x000022d0


	//   ....[9]....
        /*0168*/ 	.word	0x00002a60


	//   ....[10]....
        /*016c*/ 	.word	0x00002b60


	//   ....[11]....
        /*0170*/ 	.word	0x00008300


	//   ....[12]....
        /*0174*/ 	.word	0x00008430


	//   ....[13]....
        /*0178*/ 	.word	0x00008500


	//   ....[14]....
        /*017c*/ 	.word	0x00008680


	//   ....[15]....
        /*0180*/ 	.word	0x00008750


	//----- nvinfo : EIATTR_REG_RECONFIG
	.align		4
.L_35:
        /*0184*/ 	.byte	0x01, 0x54
	.zero		2


	//----- nvinfo : EIATTR_SYSCALL_OFFSETS
	.align		4
        /*0188*/ 	.byte	0x04, 0x46
        /*018a*/ 	.short	(.L_37 - .L_36)


	//   ....[0]....
.L_36:
        /*018c*/ 	.word	0x000011b0


	//   ....[1]....
        /*0190*/ 	.word	0x000012e0


	//   ....[2]....
        /*0194*/ 	.word	0x000013d0


	//   ....[3]....
        /*0198*/ 	.word	0x000067d0


	//   ....[4]....
        /*019c*/ 	.word	0x00006900


	//----- nvinfo : EIATTR_MBARRIER_INSTR_OFFSETS
	.align		4
.L_37:
        /*01a0*/ 	.byte	0x04, 0x39
        /*01a2*/ 	.short	(.L_39 - .L_38)


	//   ....[0]....
.L_38:
        /*01a4*/ 	.word	0x00000260
        /*01a8*/ 	.word	0x000000ff
        /*01ac*/ 	.word	0x00000000
        /*01b0*/ 	.short	0x0100
        /*01b2*/ 	.byte	0x08
	.zero		1


	//   ....[1]....
        /*01b4*/ 	.word	0x00000270
        /*01b8*/ 	.word	0x000000ff
        /*01bc*/ 	.word	0x00000048
        /*01c0*/ 	.short	0x0100
        /*01c2*/ 	.byte	0x08
	.zero		1


	//   ....[2]....
        /*01c4*/ 	.word	0x00000280
        /*01c8*/ 	.word	0x000000ff
        /*01cc*/ 	.word	0x00000008
        /*01d0*/ 	.short	0x0100
        /*01d2*/ 	.byte	0x08
	.zero		1


	//   ....[3]....
        /*01d4*/ 	.word	0x00000290
        /*01d8*/ 	.word	0x000000ff
        /*01dc*/ 	.word	0x00000050
        /*01e0*/ 	.short	0x0100
        /*01e2*/ 	.byte	0x08
	.zero		1


	//   ....[4]....
        /*01e4*/ 	.word	0x000002a0
        /*01e8*/ 	.word	0x000000ff
        /*01ec*/ 	.word	0x00000010
        /*01f0*/ 	.short	0x0100
        /*01f2*/ 	.byte	0x08
	.zero		1


	//   ....[5]....
        /*01f4*/ 	.word	0x000002b0
        /*01f8*/ 	.word	0x000000ff
        /*01fc*/ 	.word	0x00000058
        /*0200*/ 	.short	0x0100
        /*0202*/ 	.byte	0x08
	.zero		1


	//   ....[6]....
        /*0204*/ 	.word	0x000002c0
        /*0208*/ 	.word	0x000000ff
        /*020c*/ 	.word	0x00000018
        /*0210*/ 	.short	0x0100
        /*0212*/ 	.byte	0x08
	.zero		1


	//   ....[7]....
        /*0214*/ 	.word	0x000002d0
        /*0218*/ 	.word	0x000000ff
        /*021c*/ 	.word	0x00000060
        /*0220*/ 	.short	0x0100
        /*0222*/ 	.byte	0x08
	.zero		1


	//   ....[8]....
        /*0224*/ 	.word	0x000002e0
        /*0228*/ 	.word	0x000000ff
        /*022c*/ 	.word	0x00000020
        /*0230*/ 	.short	0x0100
        /*0232*/ 	.byte	0x08
	.zero		1


	//   ....[9]....
        /*0234*/ 	.word	0x000002f0
        /*0238*/ 	.word	0x000000ff
        /*023c*/ 	.word	0x00000068
        /*0240*/ 	.short	0x0100
        /*0242*/ 	.byte	0x08
	.zero		1


	//   ....[10]....
        /*0244*/ 	.word	0x00000300
        /*0248*/ 	.word	0x000000ff
        /*024c*/ 	.word	0x00000028
        /*0250*/ 	.short	0x0100
        /*0252*/ 	.byte	0x08
	.zero		1


	//   ....[11]....
        /*0254*/ 	.word	0x00000310
        /*0258*/ 	.word	0x000000ff
        /*025c*/ 	.word	0x00000070
        /*0260*/ 	.short	0x0100
        /*0262*/ 	.byte	0x08
	.zero		1


	//   ....[12]....
        /*0264*/ 	.word	0x00000320
        /*0268*/ 	.word	0x000000ff
        /*026c*/ 	.word	0x00000030
        /*0270*/ 	.short	0x0100
        /*0272*/ 	.byte	0x08
	.zero		1


	//   ....[13]....
        /*0274*/ 	.word	0x00000330
        /*0278*/ 	.word	0x000000ff
        /*027c*/ 	.word	0x00000078
        /*0280*/ 	.short	0x0100
        /*0282*/ 	.byte	0x08
	.zero		1


	//   ....[14]....
        /*0284*/ 	.word	0x00000340
        /*0288*/ 	.word	0x000000ff
        /*028c*/ 	.word	0x00000038
        /*0290*/ 	.short	0x0100
        /*0292*/ 	.byte	0x08
	.zero		1


	//   ....[15]....
        /*0294*/ 	.word	0x00000350
        /*0298*/ 	.word	0x000000ff
        /*029c*/ 	.word	0x00000080
        /*02a0*/ 	.short	0x0100
        /*02a2*/ 	.byte	0x08
	.zero		1


	//   ....[16]....
        /*02a4*/ 	.word	0x00000360
        /*02a8*/ 	.word	0x000000ff
        /*02ac*/ 	.word	0x00000040
        /*02b0*/ 	.short	0x0100
        /*02b2*/ 	.byte	0x08
	.zero		1


	//   ....[17]....
        /*02b4*/ 	.word	0x00000370
        /*02b8*/ 	.word	0x000000ff
        /*02bc*/ 	.word	0x00000088
        /*02c0*/ 	.short	0x0100
        /*02c2*/ 	.byte	0x08
	.zero		1


	//   ....[18]....
        /*02c4*/ 	.word	0x00000610
        /*02c8*/ 	.word	0x000000ff
        /*02cc*/ 	.word	0x000000a0
        /*02d0*/ 	.short	0x0100
        /*02d2*/ 	.byte	0x06
	.zero		1


	//   ....[19]....
        /*02d4*/ 	.word	0x00000670
        /*02d8*/ 	.word	0x000000ff
        /*02dc*/ 	.word	0x000000a8
        /*02e0*/ 	.short	0x0100
        /*02e2*/ 	.byte	0x06
	.zero		1


	//   ....[20]....
        /*02e4*/ 	.word	0x000014a0
        /*02e8*/ 	.word	0x00000003
        /*02ec*/ 	.word	0x00000000
        /*02f0*/ 	.short	0x010a
        /*02f2*/ 	.byte	0x3f
	.zero		1


	//   ....[21]....
        /*02f4*/ 	.word	0x000014e0
        /*02f8*/ 	.word	0x00000003
        /*02fc*/ 	.word	0x00000000
        /*0300*/ 	.short	0x010a
        /*0302*/ 	.byte	0x3f
	.zero		1


	//   ....[22]....
        /*0304*/ 	.word	0x00001790
        /*0308*/ 	.word	0x00000000
        /*030c*/ 	.word	0x00000000
        /*0310*/ 	.short	0x010a
        /*0312*/ 	.byte	0x3f
	.zero		1


	//   ....[23]....
        /*0314*/ 	.word	0x00001fb0
        /*0318*/ 	.word	0x00000000
        /*031c*/ 	.word	0x00000000
        /*0320*/ 	.short	0x010a
        /*0322*/ 	.byte	0x3f
	.zero		1


	//   ....[24]....
        /*0324*/ 	.word	0x00002500
        /*0328*/ 	.word	0x00000004
        /*032c*/ 	.word	0x00000000
        /*0330*/ 	.short	0x010a
        /*0332*/ 	.byte	0x3f
	.zero		1


	//   ....[25]....
        /*0334*/ 	.word	0x00002740
        /*0338*/ 	.word	0x00000000
        /*033c*/ 	.word	0x00000000
        /*0340*/ 	.short	0x0101
        /*0342*/ 	.byte	0x3f
	.zero		1


	//   ....[26]....
        /*0344*/ 	.word	0x000028c0
        /*0348*/ 	.word	0x00000004
        /*034c*/ 	.word	0x00000000
        /*0350*/ 	.short	0x010a
        /*0352*/ 	.byte	0x3f
	.zero		1


	//   ....[27]....
        /*0354*/ 	.word	0x00002f00
        /*0358*/ 	.word	0x0000004d
        /*035c*/ 	.word	0x00000000
        /*0360*/ 	.short	0x0101
        /*0362*/ 	.byte	0x3f
	.zero		1


	//   ....[28]....
        /*0364*/ 	.word	0x00003130
        /*0368*/ 	.word	0x000000ff
        /*036c*/ 	.word	0x00000000
        /*0370*/ 	.short	0x0101
        /*0372*/ 	.byte	0x06
	.zero		1


	//   ....[29]....
        /*0374*/ 	.word	0x00006b20
        /*0378*/ 	.word	0x00000024
        /*037c*/ 	.word	0x00000048
        /*0380*/ 	.short	0x010a
        /*0382*/ 	.byte	0x3f
	.zero		1


	//   ....[30]....
        /*0384*/ 	.word	0x00007640
        /*0388*/ 	.word	0x00000000
        /*038c*/ 	.word	0x000000a8
        /*0390*/ 	.short	0x0101
        /*0392*/ 	.byte	0x3f
	.zero		1


	//   ....[31]....
        /*0394*/ 	.word	0x00007e00
        /*0398*/ 	.word	0x00000007
        /*039c*/ 	.word	0x00000000
        /*03a0*/ 	.short	0x010a
        /*03a2*/ 	.byte	0x3f
	.zero		1


	//   ....[32]....
        /*03a4*/ 	.word	0x00007e70
        /*03a8*/ 	.word	0x00000008
        /*03ac*/ 	.word	0x00000000
        /*03b0*/ 	.short	0x010a
        /*03b2*/ 	.byte	0x3f
	.zero		1


	//   ....[33]....
        /*03b4*/ 	.word	0x00007f00
        /*03b8*/ 	.word	0x00000009
        /*03bc*/ 	.word	0x00000000
        /*03c0*/ 	.short	0x010a
        /*03c2*/ 	.byte	0x3f
	.zero		1


	//   ....[34]....
        /*03c4*/ 	.word	0x00007f90
        /*03c8*/ 	.word	0x00000008
        /*03cc*/ 	.word	0x00000000
        /*03d0*/ 	.short	0x010a
        /*03d2*/ 	.byte	0x3f
	.zero		1


	//   ....[35]....
        /*03d4*/ 	.word	0x00008020
        /*03d8*/ 	.word	0x00000009
        /*03dc*/ 	.word	0x00000000
        /*03e0*/ 	.short	0x010a
        /*03e2*/ 	.byte	0x3f
	.zero		1


	//   ....[36]....
        /*03e4*/ 	.word	0x000080b0
        /*03e8*/ 	.word	0x00000008
        /*03ec*/ 	.word	0x00000000
        /*03f0*/ 	.short	0x010a
        /*03f2*/ 	.byte	0x3f
	.zero		1


	//   ....[37]....
        /*03f4*/ 	.word	0x00008140
        /*03f8*/ 	.word	0x00000009
        /*03fc*/ 	.word	0x00000000
        /*0400*/ 	.short	0x010a
        /*0402*/ 	.byte	0x3f
	.zero		1


	//   ....[38]....
        /*0404*/ 	.word	0x000081d0
        /*0408*/ 	.word	0x00000006
        /*040c*/ 	.word	0x00000000
        /*0410*/ 	.short	0x010a
        /*0412*/ 	.byte	0x3f
	.zero		1


	//   ....[39]....
        /*0414*/ 	.word	0x00008260
        /*0418*/ 	.word	0x00000003
        /*041c*/ 	.word	0x00000000
        /*0420*/ 	.short	0x010a
        /*0422*/ 	.byte	0x3f
	.zero		1


	//   ....[40]....
        /*0424*/ 	.word	0x00008330
        /*0428*/ 	.word	0x00000003
        /*042c*/ 	.word	0x00000000
        /*0430*/ 	.short	0x010a
        /*0432*/ 	.byte	0x3f
	.zero		1


	//   ....[41]....
        /*0434*/ 	.word	0x00008530
        /*0438*/ 	.word	0x00000000
        /*043c*/ 	.word	0x00000000
        /*0440*/ 	.short	0x010a
        /*0442*/ 	.byte	0x3f
	.zero		1


	//   ....[42]....
        /*0444*/ 	.word	0x00008580
        /*0448*/ 	.word	0x00000004
        /*044c*/ 	.word	0x00000000
        /*0450*/ 	.short	0x010a
        /*0452*/ 	.byte	0x3f
	.zero		1


	//   ....[43]....
        /*0454*/ 	.word	0x00008800
        /*0458*/ 	.word	0x00000024
        /*045c*/ 	.word	0x00000048
        /*0460*/ 	.short	0x010a
        /*0462*/ 	.byte	0x3f
	.zero		1


	//   ....[44]....
        /*0464*/ 	.word	0x000088d0
        /*0468*/ 	.word	0x00000007
        /*046c*/ 	.word	0x00000000
        /*0470*/ 	.short	0x010a
        /*0472*/ 	.byte	0x3f
	.zero		1


	//   ....[45]....
        /*0474*/ 	.word	0x00008920
        /*0478*/ 	.word	0x00000008
        /*047c*/ 	.word	0x00000000
        /*0480*/ 	.short	0x010a
        /*0482*/ 	.byte	0x3f
	.zero		1


	//   ....[46]....
        /*0484*/ 	.word	0x00008970
        /*0488*/ 	.word	0x00000009
        /*048c*/ 	.word	0x00000000
        /*0490*/ 	.short	0x010a
        /*0492*/ 	.byte	0x3f
	.zero		1


	//   ....[47]....
        /*0494*/ 	.word	0x000089c0
        /*0498*/ 	.word	0x00000008
        /*049c*/ 	.word	0x00000000
        /*04a0*/ 	.short	0x010a
        /*04a2*/ 	.byte	0x3f
	.zero		1


	//   ....[48]....
        /*04a4*/ 	.word	0x00008a10
        /*04a8*/ 	.word	0x00000009
        /*04ac*/ 	.word	0x00000000
        /*04b0*/ 	.short	0x010a
        /*04b2*/ 	.byte	0x3f
	.zero		1


	//   ....[49]....
        /*04b4*/ 	.word	0x00008a60
        /*04b8*/ 	.word	0x00000008
        /*04bc*/ 	.word	0x00000000
        /*04c0*/ 	.short	0x010a
        /*04c2*/ 	.byte	0x3f
	.zero		1


	//   ....[50]....
        /*04c4*/ 	.word	0x00008ab0
        /*04c8*/ 	.word	0x00000009
        /*04cc*/ 	.word	0x00000000
        /*04d0*/ 	.short	0x010a
        /*04d2*/ 	.byte	0x3f
	.zero		1


	//   ....[51]....
        /*04d4*/ 	.word	0x00008b00
        /*04d8*/ 	.word	0x00000006
        /*04dc*/ 	.word	0x00000000
        /*04e0*/ 	.short	0x010a
        /*04e2*/ 	.byte	0x3f
	.zero		1


	//----- nvinfo : EIATTR_NUM_MBARRIERS
	.align		4
.L_39:
        /*04e4*/ 	.byte	0x03, 0x38
        /*04e6*/ 	.short	0x0014


	//----- nvinfo : EIATTR_EXIT_INSTR_OFFSETS
	.align		4
        /*04e8*/ 	.byte	0x04, 0x1c
        /*04ea*/ 	.short	(.L_41 - .L_40)


	//   ....[0]....
.L_40:
        /*04ec*/ 	.word	0x000006c0


	//   ....[1]....
        /*04f0*/ 	.word	0x00000fc0


	//   ....[2]....
        /*04f4*/ 	.word	0x00005d40


	//   ....[3]....
        /*04f8*/ 	.word	0x00006380


	//   ....[4]....
        /*04fc*/ 	.word	0x000082b0


	//----- nvinfo : EIATTR_MAX_THREADS
	.align		4
.L_41:
        /*0500*/ 	.byte	0x04, 0x05
        /*0502*/ 	.short	(.L_43 - .L_42)
.L_42:
        /*0504*/ 	.word	0x00000180
        /*0508*/ 	.word	0x00000001
        /*050c*/ 	.word	0x00000001


	//----- nvinfo : EIATTR_CRS_STACK_SIZE
	.align		4
.L_43:
        /*0510*/ 	.byte	0x04, 0x1e
        /*0512*/ 	.short	(.L_45 - .L_44)
.L_44:
        /*0514*/ 	.word	0x00000000


	//----- nvinfo : EIATTR_CBANK_PARAM_SIZE
	.align		4
.L_45:
        /*0518*/ 	.byte	0x03, 0x19
        /*051a*/ 	.short	0x0470


	//----- nvinfo : EIATTR_PARAM_CBANK
	.align		4
        /*051c*/ 	.byte	0x04, 0x0a
        /*051e*/ 	.short	(.L_47 - .L_46)
	.align		4
.L_46:
        /*0520*/ 	.word	index@(.nv.constant0._ZN7cutlass13device_kernelINS_4gemm6kernel13GemmUniversalIN4cute5tupleIJiiiiEEENS1_10collective13CollectiveMmaINS1_39MainloopSm90TmaGmmaRmemAWarpSpecializedILi9ENS5_IJNS4_1CILi1EEESB_SB_EEENS1_35KernelTmaWarpSpecializedCooperativeEEENS5_IJNSA_ILi128EEENSA_ILi64EEENSA_ILi32EEEEEEfNS5_IJSB_llEEEfSJ_NS4_8TiledMMAINS4_8MMA_AtomIJNS4_4SM904GMMA29MMA_64x64x8_F32TF32TF32_RS_TNILNSN_7ScaleInE1ELSP_1EEEEEENS4_6LayoutINS5_IJNSA_ILi2EEESB_SB_EEENS5_IJSB_NSA_ILi0EEESV_EEEEENS5_IJNS4_10UnderscoreESY_SY_EEEEENS4_13SM90_TMA_LOADENS4_14ComposedLayoutINS4_7SwizzleILi1ELi4ELi3EEENS4_18smem_ptr_flag_bitsILi32EEENSS_INS5_IJNSA_ILi8EEES17_EEENS5_IJSB_S17_EEEEEEENS4_9Copy_AtomIJNS4_39AutoVectorizingCopyWithAssumedAlignmentILi128EEEfEEENS4_8identityES11_S1B_vS1G_EENS_8epilogue10collective6detail29Sm90TmaWarpSpecializedAdapterINS1J_15DefaultEpilogueINS_10tfloat32_tENS5_IJlSB_lEEES1O_NS1I_6thread17LinearCombinationIS1N_Li1EffLNS1P_9ScaleType4KindE0ELNS_15FloatRoundStyleE2ES1N_EENS1_15EpilogueDefaultEEEEEvvEEEEvNT_6ParamsE)
        /*0524*/ 	.short	0x0210
        /*0526*/ 	.short	0x0470


	//----- nvinfo : EIATTR_SW_WAR
	.align		4
.L_47:
        /*0528*/ 	.byte	0x04, 0x36
        /*052a*/ 	.short	(.L_49 - .L_48)
.L_48:
        /*052c*/ 	.word	0x00000008
.L_49:


//--------------------- .nv.callgraph             --------------------------
	.section	.nv.callgraph,"",@"SHT_CUDA_CALLGRAPH"
	.align	4
	.sectionentsize	8
	.align		4
        /*0000*/ 	.word	0x00000000
	.align		4
        /*0004*/ 	.word	0xffffffff
	.align		4
        /*0008*/ 	.word	index@(_ZN7cutlass13device_kernelINS_4gemm6kernel13GemmUniversalIN4cute5tupleIJiiiiEEENS1_10collective13CollectiveMmaINS1_39MainloopSm90TmaGmmaRmemAWarpSpecializedILi9ENS5_IJNS4_1CILi1EEESB_SB_EEENS1_35KernelTmaWarpSpecializedCooperativeEEENS5_IJNSA_ILi128EEENSA_ILi64EEENSA_ILi32EEEEEEfNS5_IJSB_llEEEfSJ_NS4_8TiledMMAINS4_8MMA_AtomIJNS4_4SM904GMMA29MMA_64x64x8_F32TF32TF32_RS_TNILNSN_7ScaleInE1ELSP_1EEEEEENS4_6LayoutINS5_IJNSA_ILi2EEESB_SB_EEENS5_IJSB_NSA_ILi0EEESV_EEEEENS5_IJNS4_10UnderscoreESY_SY_EEEEENS4_13SM90_TMA_LOADENS4_14ComposedLayoutINS4_7SwizzleILi1ELi4ELi3EEENS4_18smem_ptr_flag_bitsILi32EEENSS_INS5_IJNSA_ILi8EEES17_EEENS5_IJSB_S17_EEEEEEENS4_9Copy_AtomIJNS4_39AutoVectorizingCopyWithAssumedAlignmentILi128EEEfEEENS4_8identityES11_S1B_vS1G_EENS_8epilogue10collective6detail29Sm90TmaWarpSpecializedAdapterINS1J_15DefaultEpilogueINS_10tfloat32_tENS5_IJlSB_lEEES1O_NS1I_6thread17LinearCombinationIS1N_Li1EffLNS1P_9ScaleType4KindE0ELNS_15FloatRoundStyleE2ES1N_EENS1_15EpilogueDefaultEEEEEvvEEEEvNT_6ParamsE)
	.align		4
        /*000c*/ 	.word	index@(__assertfail)
	.align		4
        /*0010*/ 	.word	0x00000000
	.align		4
        /*0014*/ 	.word	0xfffffffe
	.align		4
        /*0018*/ 	.word	0x00000000
	.align		4
        /*001c*/ 	.word	0xfffffffd
	.align		4
        /*0020*/ 	.word	0x00000000
	.align		4
        /*0024*/ 	.word	0xfffffffc


//--------------------- .nv.constant4             --------------------------
	.section	.nv.constant4,"a",@progbits
	.align	8
	.align		8
.nv.constant4:
        /*0000*/ 	.dword	__assertfail
	.align		8
        /*0008*/ 	.dword	__unnamed_1
	.align		8
        /*0010*/ 	.dword	__unnamed_2
	.align		8
        /*0018*/ 	.dword	__unnamed_3
	.align		8
        /*0020*/ 	.dword	_ZN39_INTERNAL_8ab13dac_4_k_cu_89e9763f_29624cuda3std3__45__cpo5beginE
	.align		8
        /*0028*/ 	.dword	_ZN39_INTERNAL_8ab13dac_4_k_cu_89e9763f_29624cuda3std3__45__cpo3endE
	.align		8
        /*0030*/ 	.dword	_ZN39_INTERNAL_8ab13dac_4_k_cu_89e9763f_29624cuda3std3__45__cpo6cbeginE
	.align		8
        /*0038*/ 	.dword	_ZN39_INTERNAL_8ab13dac_4_k_cu_89e9763f_29624cuda3std3__45__cpo4cendE
	.align		8
        /*0040*/ 	.dword	_ZN39_INTERNAL_8ab13dac_4_k_cu_89e9763f_29624cuda3std3__441_GLOBAL__N__8ab13dac_4_k_cu_89e9763f_29626ignoreE
	.align		8
        /*0048*/ 	.dword	_ZN39_INTERNAL_8ab13dac_4_k_cu_89e9763f_29624cuda3std3__419piecewise_constructE
	.align		8
        /*0050*/ 	.dword	_ZN39_INTERNAL_8ab13dac_4_k_cu_89e9763f_29624cuda3std3__48in_placeE
	.align		8
        /*0058*/ 	.dword	_ZN39_INTERNAL_8ab13dac_4_k_cu_89e9763f_29624cuda3std6ranges3__45__cpo4swapE
	.align		8
        /*0060*/ 	.dword	_ZN39_INTERNAL_8ab13dac_4_k_cu_89e9763f_29624cuda3std6ranges3__45__cpo9iter_moveE
	.align		8
        /*0068*/ 	.dword	_ZN39_INTERNAL_8ab13dac_4_k_cu_89e9763f_29624cute7productE
	.align		8
        /*0070*/ 	.dword	_ZN39_INTERNAL_8ab13dac_4_k_cu_89e9763f_29624cute1_E
	.align		8
        /*0078*/ 	.dword	$str$24
	.align		8
        /*0080*/ 	.dword	$str$25


//--------------------- .text._ZN7cutlass13device_kernelINS_4gemm6kernel13GemmUniversalIN4cute5tupleIJiiiiEEENS1_10collective13CollectiveMmaINS1_39MainloopSm90TmaGmmaRmemAWarpSpecializedILi9ENS5_IJNS4_1CILi1EEESB_SB_EEENS1_35KernelTmaWarpSpecializedCooperativeEEENS5_IJNSA_ILi128EEENSA_ILi64EEENSA_ILi32EEEEEEfNS5_IJSB_llEEEfSJ_NS4_8TiledMMAINS4_8MMA_AtomIJNS4_4SM904GMMA29MMA_64x64x8_F32TF32TF32_RS_TNILNSN_7ScaleInE1ELSP_1EEEEEENS4_6LayoutINS5_IJNSA_ILi2EEESB_SB_EEENS5_IJSB_NSA_ILi0EEESV_EEEEENS5_IJNS4_10UnderscoreESY_SY_EEEEENS4_13SM90_TMA_LOADENS4_14ComposedLayoutINS4_7SwizzleILi1ELi4ELi3EEENS4_18smem_ptr_flag_bitsILi32EEENSS_INS5_IJNSA_ILi8EEES17_EEENS5_IJSB_S17_EEEEEEENS4_9Copy_AtomIJNS4_39AutoVectorizingCopyWithAssumedAlignmentILi128EEEfEEENS4_8identityES11_S1B_vS1G_EENS_8epilogue10collective6detail29Sm90TmaWarpSpecializedAdapterINS1J_15DefaultEpilogueINS_10tfloat32_tENS5_IJlSB_lEEES1O_NS1I_6thread17LinearCombinationIS1N_Li1EffLNS1P_9ScaleType4KindE0ELNS_15FloatRoundStyleE2ES1N_EENS1_15EpilogueDefaultEEEEEvvEEEEvNT_6ParamsE --------------------------
	.section	.text._ZN7cutlass13device_kernelINS_4gemm6kernel13GemmUniversalIN4cute5tupleIJiiiiEEENS1_10collective13CollectiveMmaINS1_39MainloopSm90TmaGmmaRmemAWarpSpecializedILi9ENS5_IJNS4_1CILi1EEESB_SB_EEENS1_35KernelTmaWarpSpecializedCooperativeEEENS5_IJNSA_ILi128EEENSA_ILi64EEENSA_ILi32EEEEEEfNS5_IJSB_llEEEfSJ_NS4_8TiledMMAINS4_8MMA_AtomIJNS4_4SM904GMMA29MMA_64x64x8_F32TF32TF32_RS_TNILNSN_7ScaleInE1ELSP_1EEEEEENS4_6LayoutINS5_IJNSA_ILi2EEESB_SB_EEENS5_IJSB_NSA_ILi0EEESV_EEEEENS5_IJNS4_10UnderscoreESY_SY_EEEEENS4_13SM90_TMA_LOADENS4_14ComposedLayoutINS4_7SwizzleILi1ELi4ELi3EEENS4_18smem_ptr_flag_bitsILi32EEENSS_INS5_IJNSA_ILi8EEES17_EEENS5_IJSB_S17_EEEEEEENS4_9Copy_AtomIJNS4_39AutoVectorizingCopyWithAssumedAlignmentILi128EEEfEEENS4_8identityES11_S1B_vS1G_EENS_8epilogue10collective6detail29Sm90TmaWarpSpecializedAdapterINS1J_15DefaultEpilogueINS_10tfloat32_tENS5_IJlSB_lEEES1O_NS1I_6thread17LinearCombinationIS1N_Li1EffLNS1P_9ScaleType4KindE0ELNS_15FloatRoundStyleE2ES1N_EENS1_15EpilogueDefaultEEEEEvvEEEEvNT_6ParamsE,"ax",@progbits
	.align	128
.text._ZN7cutlass13device_kernelINS_4gemm6kernel13GemmUniversalIN4cute5tupleIJiiiiEEENS1_10collective13CollectiveMmaINS1_39MainloopSm90TmaGmmaRmemAWarpSpecializedILi9ENS5_IJNS4_1CILi1EEESB_SB_EEENS1_35KernelTmaWarpSpecializedCooperativeEEENS5_IJNSA_ILi128EEENSA_ILi64EEENSA_ILi32EEEEEEfNS5_IJSB_llEEEfSJ_NS4_8TiledMMAINS4_8MMA_AtomIJNS4_4SM904GMMA29MMA_64x64x8_F32TF32TF32_RS_TNILNSN_7ScaleInE1ELSP_1EEEEEENS4_6LayoutINS5_IJNSA_ILi2EEESB_SB_EEENS5_IJSB_NSA_ILi0EEESV_EEEEENS5_IJNS4_10UnderscoreESY_SY_EEEEENS4_13SM90_TMA_LOADENS4_14ComposedLayoutINS4_7SwizzleILi1ELi4ELi3EEENS4_18smem_ptr_flag_bitsILi32EEENSS_INS5_IJNSA_ILi8EEES17_EEENS5_IJSB_S17_EEEEEEENS4_9Copy_AtomIJNS4_39AutoVectorizingCopyWithAssumedAlignmentILi128EEEfEEENS4_8identityES11_S1B_vS1G_EENS_8epilogue10collective6detail29Sm90TmaWarpSpecializedAdapterINS1J_15DefaultEpilogueINS_10tfloat32_tENS5_IJlSB_lEEES1O_NS1I_6thread17LinearCombinationIS1N_Li1EffLNS1P_9ScaleType4KindE0ELNS_15FloatRoundStyleE2ES1N_EENS1_15EpilogueDefaultEEEEEvvEEEEvNT_6ParamsE:
        .type           _ZN7cutlass13device_kernelINS_4gemm6kernel13GemmUniversalIN4cute5tupleIJiiiiEEENS1_10collective13CollectiveMmaINS1_39MainloopSm90TmaGmmaRmemAWarpSpecializedILi9ENS5_IJNS4_1CILi1EEESB_SB_EEENS1_35KernelTmaWarpSpecializedCooperativeEEENS5_IJNSA_ILi128EEENSA_ILi64EEENSA_ILi32EEEEEEfNS5_IJSB_llEEEfSJ_NS4_8TiledMMAINS4_8MMA_AtomIJNS4_4SM904GMMA29MMA_64x64x8_F32TF32TF32_RS_TNILNSN_7ScaleInE1ELSP_1EEEEEENS4_6LayoutINS5_IJNSA_ILi2EEESB_SB_EEENS5_IJSB_NSA_ILi0EEESV_EEEEENS5_IJNS4_10UnderscoreESY_SY_EEEEENS4_13SM90_TMA_LOADENS4_14ComposedLayoutINS4_7SwizzleILi1ELi4ELi3EEENS4_18smem_ptr_flag_bitsILi32EEENSS_INS5_IJNSA_ILi8EEES17_EEENS5_IJSB_S17_EEEEEEENS4_9Copy_AtomIJNS4_39AutoVectorizingCopyWithAssumedAlignmentILi128EEEfEEENS4_8identityES11_S1B_vS1G_EENS_8epilogue10collective6detail29Sm90TmaWarpSpecializedAdapterINS1J_15DefaultEpilogueINS_10tfloat32_tENS5_IJlSB_lEEES1O_NS1I_6thread17LinearCombinationIS1N_Li1EffLNS1P_9ScaleType4KindE0ELNS_15FloatRoundStyleE2ES1N_EENS1_15EpilogueDefaultEEEEEvvEEEEvNT_6ParamsE,@function
        .size           _ZN7cutlass13device_kernelINS_4gemm6kernel13GemmUniversalIN4cute5tupleIJiiiiEEENS1_10collective13CollectiveMmaINS1_39MainloopSm90TmaGmmaRmemAWarpSpecializedILi9ENS5_IJNS4_1CILi1EEESB_SB_EEENS1_35KernelTmaWarpSpecializedCooperativeEEENS5_IJNSA_ILi128EEENSA_ILi64EEENSA_ILi32EEEEEEfNS5_IJSB_llEEEfSJ_NS4_8TiledMMAINS4_8MMA_AtomIJNS4_4SM904GMMA29MMA_64x64x8_F32TF32TF32_RS_TNILNSN_7ScaleInE1ELSP_1EEEEEENS4_6LayoutINS5_IJNSA_ILi2EEESB_SB_EEENS5_IJSB_NSA_ILi0EEESV_EEEEENS5_IJNS4_10UnderscoreESY_SY_EEEEENS4_13SM90_TMA_LOADENS4_14ComposedLayoutINS4_7SwizzleILi1ELi4ELi3EEENS4_18smem_ptr_flag_bitsILi32EEENSS_INS5_IJNSA_ILi8EEES17_EEENS5_IJSB_S17_EEEEEEENS4_9Copy_AtomIJNS4_39AutoVectorizingCopyWithAssumedAlignmentILi128EEEfEEENS4_8identityES11_S1B_vS1G_EENS_8epilogue10collective6detail29Sm90TmaWarpSpecializedAdapterINS1J_15DefaultEpilogueINS_10tfloat32_tENS5_IJlSB_lEEES1O_NS1I_6thread17LinearCombinationIS1N_Li1EffLNS1P_9ScaleType4KindE0ELNS_15FloatRoundStyleE2ES1N_EENS1_15EpilogueDefaultEEEEEvvEEEEvNT_6ParamsE,(.L_x_166 - _ZN7cutlass13device_kernelINS_4gemm6kernel13GemmUniversalIN4cute5tupleIJiiiiEEENS1_10collective13CollectiveMmaINS1_39MainloopSm90TmaGmmaRmemAWarpSpecializedILi9ENS5_IJNS4_1CILi1EEESB_SB_EEENS1_35KernelTmaWarpSpecializedCooperativeEEENS5_IJNSA_ILi128EEENSA_ILi64EEENSA_ILi32EEEEEEfNS5_IJSB_llEEEfSJ_NS4_8TiledMMAINS4_8MMA_AtomIJNS4_4SM904GMMA29MMA_64x64x8_F32TF32TF32_RS_TNILNSN_7ScaleInE1ELSP_1EEEEEENS4_6LayoutINS5_IJNSA_ILi2EEESB_SB_EEENS5_IJSB_NSA_ILi0EEESV_EEEEENS5_IJNS4_10UnderscoreESY_SY_EEEEENS4_13SM90_TMA_LOADENS4_14ComposedLayoutINS4_7SwizzleILi1ELi4ELi3EEENS4_18smem_ptr_flag_bitsILi32EEENSS_INS5_IJNSA_ILi8EEES17_EEENS5_IJSB_S17_EEEEEEENS4_9Copy_AtomIJNS4_39AutoVectorizingCopyWithAssumedAlignmentILi128EEEfEEENS4_8identityES11_S1B_vS1G_EENS_8epilogue10collective6detail29Sm90TmaWarpSpecializedAdapterINS1J_15DefaultEpilogueINS_10tfloat32_tENS5_IJlSB_lEEES1O_NS1I_6thread17LinearCombinationIS1N_Li1EffLNS1P_9ScaleType4KindE0ELNS_15FloatRoundStyleE2ES1N_EENS1_15EpilogueDefaultEEEEEvvEEEEvNT_6ParamsE)
        .other          _ZN7cutlass13device_kernelINS_4gemm6kernel13GemmUniversalIN4cute5tupleIJiiiiEEENS1_10collective13CollectiveMmaINS1_39MainloopSm90TmaGmmaRmemAWarpSpecializedILi9ENS5_IJNS4_1CILi1EEESB_SB_EEENS1_35KernelTmaWarpSpecializedCooperativeEEENS5_IJNSA_ILi128EEENSA_ILi64EEENSA_ILi32EEEEEEfNS5_IJSB_llEEEfSJ_NS4_8TiledMMAINS4_8MMA_AtomIJNS4_4SM904GMMA29MMA_64x64x8_F32TF32TF32_RS_TNILNSN_7ScaleInE1ELSP_1EEEEEENS4_6LayoutINS5_IJNSA_ILi2EEESB_SB_EEENS5_IJSB_NSA_ILi0EEESV_EEEEENS5_IJNS4_10UnderscoreESY_SY_EEEEENS4_13SM90_TMA_LOADENS4_14ComposedLayoutINS4_7SwizzleILi1ELi4ELi3EEENS4_18smem_ptr_flag_bitsILi32EEENSS_INS5_IJNSA_ILi8EEES17_EEENS5_IJSB_S17_EEEEEEENS4_9Copy_AtomIJNS4_39AutoVectorizingCopyWithAssumedAlignmentILi128EEEfEEENS4_8identityES11_S1B_vS1G_EENS_8epilogue10collective6detail29Sm90TmaWarpSpecializedAdapterINS1J_15DefaultEpilogueINS_10tfloat32_tENS5_IJlSB_lEEES1O_NS1I_6thread17LinearCombinationIS1N_Li1EffLNS1P_9ScaleType4KindE0ELNS_15FloatRoundStyleE2ES1N_EENS1_15EpilogueDefaultEEEEEvvEEEEvNT_6ParamsE,@"STO_CUDA_ENTRY STV_DEFAULT"
_ZN7cutlass13device_kernelINS_4gemm6kernel13GemmUniversalIN4cute5tupleIJiiiiEEENS1_10collective13CollectiveMmaINS1_39MainloopSm90TmaGmmaRmemAWarpSpecializedILi9ENS5_IJNS4_1CILi1EEESB_SB_EEENS1_35KernelTmaWarpSpecializedCooperativeEEENS5_IJNSA_ILi128EEENSA_ILi64EEENSA_ILi32EEEEEEfNS5_IJSB_llEEEfSJ_NS4_8TiledMMAINS4_8MMA_AtomIJNS4_4SM904GMMA29MMA_64x64x8_F32TF32TF32_RS_TNILNSN_7ScaleInE1ELSP_1EEEEEENS4_6LayoutINS5_IJNSA_ILi2EEESB_SB_EEENS5_IJSB_NSA_ILi0EEESV_EEEEENS5_IJNS4_10UnderscoreESY_SY_EEEEENS4_13SM90_TMA_LOADENS4_14ComposedLayoutINS4_7SwizzleILi1ELi4ELi3EEENS4_18smem_ptr_flag_bitsILi32EEENSS_INS5_IJNSA_ILi8EEES17_EEENS5_IJSB_S17_EEEEEEENS4_9Copy_AtomIJNS4_39AutoVectorizingCopyWithAssumedAlignmentILi128EEEfEEENS4_8identityES11_S1B_vS1G_EENS_8epilogue10collective6detail29Sm90TmaWarpSpecializedAdapterINS1J_15DefaultEpilogueINS_10tfloat32_tENS5_IJlSB_lEEES1O_NS1I_6thread17LinearCombinationIS1N_Li1EffLNS1P_9ScaleType4KindE0ELNS_15FloatRoundStyleE2ES1N_EENS1_15EpilogueDefaultEEEEEvvEEEEvNT_6ParamsE:
[----:B------:R-:W0:Y:S02]  /*0000*/  LDC R1, c[0x0][0x28] ;  /* 0x00000a00ff017b82 */ /* 0x000e240000000800 */
[----:B0-----:R-:W-:Y:S01]  /*0010*/  VIADD R1, R1, 0xffffffe8 ;  /* 0xffffffe801017836 */ /* 0x001fe20000000000 */
[----:B------:R-:W0:Y:S01]  /*0020*/  S2R R2, SR_TID.X ;  /* 0x0000000000027919 */ /* 0x000e220000002100 */
[----:B------:R-:W-:Y:S01]  /*0030*/  ELECT P0, URZ, PT ;  /* 0x00000000003f782f */ /* 0x000fe20003800000 */
[----:B------:R-:W-:Y:S01]  /*0040*/  BSSY B0, `(.L_x_0) ;  /* 0x000000f000007945 */ /* 0x000fe20003800000 */
[--C-:B0-----:R-:W-:Y:S02]  /*0050*/  SHF.R.U32.HI R19, RZ, 0x5, R2.reuse ;  /* 0x00000005ff137819 */ /* 0x101fe40000011602 */
[----:B------:R-:W-:-:S03]  /*0060*/  SHF.R.U32.HI R22, RZ, 0x7, R2 ;  /* 0x00000007ff167819 */ /* 0x000fc60000011602 */
[----:B------:R-:W0:Y:S04]  /*0070*/  SHFL.IDX PT, R0, R19, RZ, 0x1f ;  /* 0x00001fff13007589 */ /* 0x000e2800000e0000 */
[----:B------:R1:W2:Y:S01]  /*0080*/  SHFL.IDX PT, R5, R22, RZ, 0x1f ;  /* 0x00001fff16057589 */ /* 0x0002a200000e0000 */
[----:B0-----:R-:W-:-:S13]  /*0090*/  ISETP.NE.OR P0, PT, R0, RZ, !P0 ;  /* 0x000000ff0000720c */ /* 0x001fda0004705670 */
[----:B-12---:R-:W-:Y:S05]  /*00a0*/  @P0 BRA `(.L_x_1) ;  /* 0x0000000000200947 */ /* 0x006fea0003800000 */
[----:B------:R-:W-:Y:S02]  /*00b0*/  ULDC.64 UR4, c[0x0][0x198] ;  /* 0x0000660000047ab9 */ /* 0x000fe40000000a00 */
[----:B------:R-:W-:Y:S02]  /*00c0*/  UIADD3 UR6, UP0, UR4, 0xf0, URZ ;  /* 0x000000f004067890 */ /* 0x000fe4000ff1e03f */
[----:B------:R-:W-:Y:S02]  /*00d0*/  UIADD3 UR4, UP1, UR4, 0x1f0, URZ ;  /* 0x000001f004047890 */ /* 0x000fe4000ff3e03f */
[----:B------:R-:W-:Y:S02]  /*00e0*/  UIADD3.X UR7, URZ, UR5, URZ, UP0, !UPT ;  /* 0x000000053f077290 */ /* 0x000fe400087fe43f */
[----:B------:R-:W-:-:S07]  /*00f0*/  UIADD3.X UR5, URZ, UR5, URZ, UP1, !UPT ;  /* 0x000000053f057290 */ /* 0x000fce0008ffe43f */
[----:B------:R0:W-:Y:S02]  /*0100*/  UTMACCTL.PF [UR6] ;  /* 0x00000000060079b9 */ /* 0x0001e40008040000 */
[----:B------:R0:W-:Y:S02]  /*0110*/  UTMACCTL.PF [UR4] ;  /* 0x00000000040079b9 */ /* 0x0001e40008040000 */
[----:B0-----:R-:W-:Y:S01]  /*0120*/  NOP ;  /* 0x0000000000007918 */ /* 0x001fe20000000000 */
.L_x_1:
[----:B------:R-:W-:Y:S05]  /*0130*/  BSYNC B0 ;  /* 0x0000000000007941 */ /* 0x000fea0003800000 */
.L_x_0:
[----:B------:R-:W0:Y:S02]  /*0140*/  SHFL.IDX PT, R2, R19, RZ, 0x1f ;  /* 0x00001fff13027589 */ /* 0x000e2400000e0000 */
[----:B0-----:R-:W-:-:S13]  /*0150*/  ISETP.NE.AND P0, PT, R2, RZ, PT ;  /* 0x000000ff0200720c */ /* 0x001fda0003f05270 */
[----:B------:R-:W-:Y:S05]  /*0160*/  @P0 BRA `(.L_x_2) ;  /* 0x00000000008c0947 */ /* 0x000fea0003800000 */
[----:B------:R-:W-:Y:S01]  /*0170*/  ELECT P0, URZ, PT ;  /* 0x00000000003f782f */ /* 0x000fe20003800000 */
[----:B------:R-:W-:-:S12]  /*0180*/  BSSY B0, `(.L_x_2) ;  /* 0x0000021000007945 */ /* 0x000fd80003800000 */
[----:B------:R-:W-:Y:S05]  /*0190*/  @!P0 BRA `(.L_x_3) ;  /* 0x00000000007c8947 */ /* 0x000fea0003800000 */
[----:B------:R-:W0:Y:S01]  /*01a0*/  S2UR UR8, SR_CgaCtaId ;  /* 0x00000000000879c3 */ /* 0x000e220000008800 */
[----:B------:R-:W-:Y:S01]  /*01b0*/  UMOV UR4, 0x400 ;  /* 0x0000040000047882 */ /* 0x000fe20000000000 */
[----:B------:R-:W-:Y:S01]  /*01c0*/  UMOV UR5, 0x1 ;  /* 0x0000000100057882 */ /* 0x000fe20000000000 */
[----:B------:R-:W-:Y:S02]  /*01d0*/  UMOV UR6, 0x100 ;  /* 0x0000010000067882 */ /* 0x000fe40000000000 */
[----:B------:R-:W-:-:S04]  /*01e0*/  UIADD3 UR6, -UR6, 0x100000, URZ ;  /* 0x0010000006067890 */ /* 0x000fc8000fffe13f */
[----:B------:R-:W-:Y:S02]  /*01f0*/  USHF.L.U32 UR7, UR6, 0xb, URZ ;  /* 0x0000000b06077899 */ /* 0x000fe4000800063f */
[----:B------:R-:W-:Y:S02]  /*0200*/  USHF.L.U32 UR6, UR6, 0x1, URZ ;  /* 0x0000000106067899 */ /* 0x000fe4000800063f */
[----:B0-----:R-:W-:Y:S02]  /*0210*/  ULEA UR8, UR8, UR4, 0x18 ;  /* 0x0000000408087291 */ /* 0x001fe4000f8ec03f */
[----:B------:R-:W-:-:S04]  /*0220*/  UIADD3 UR4, -UR5, 0x100000, URZ ;  /* 0x0010000005047890 */ /* 0x000fc8000fffe13f */
[----:B------:R-:W-:Y:S02]  /*0230*/  USHF.L.U32 UR5, UR4, 0xb, URZ ;  /* 0x0000000b04057899 */ /* 0x000fe4000800063f */
[----:B------:R-:W-:Y:S01]  /*0240*/  USHF.L.U32 UR4, UR4, 0x1, URZ ;  /* 0x0000000104047899 */ /* 0x000fe2000800063f */
[----:B------:R-:W0:Y:S11]  /*0250*/  FENCE.VIEW.ASYNC.S ;  /* 0x00000000000073c6 */ /* 0x000e360000000000 */
[----:B0-----:R0:W1:Y:S01]  /*0260*/  SYNCS.EXCH.64 URZ, [UR8], UR4 ;  /* 0x00000004083f75b2 */ /* 0x0010620008000100 */
[----:B------:R0:W2:Y:S01]  /*0270*/  SYNCS.EXCH.64 URZ, [UR8+0x48], UR6 ;  /* 0x00004806083f75b2 */ /* 0x0000a20008000100 */
[----:B------:R0:W3:Y:S01]  /*0280*/  SYNCS.EXCH.64 URZ, [UR8+0x8], UR4 ;  /* 0x00000804083f75b2 */ /* 0x0000e20008000100 */
[----:B------:R0:W4:Y:S01]  /*0290*/  SYNCS.EXCH.64 URZ, [UR8+0x50], UR6 ;  /* 0x00005006083f75b2 */ /* 0x0001220008000100 */
[----:B------:R0:W0:Y:S01]  /*02a0*/  SYNCS.EXCH.64 URZ, [UR8+0x10], UR4 ;  /* 0x00001004083f75b2 */ /* 0x0000220008000100 */
        /* <DEDUP_REMOVED lines=13> */
[----:B------:R-:W-:Y:S01]  /*0380*/  NOP ;  /* 0x0000000000007918 */ /* 0x000fe20000000000 */
.L_x_3:
[----:B0-----:R-:W-:Y:S05]  /*0390*/  BSYNC B0 ;  /* 0x0000000000007941 */ /* 0x001fea0003800000 */
.L_x_2:
[----:B------:R-:W0:Y:S01]  /*03a0*/  SHFL.IDX PT, R2, R19, RZ, 0x1f ;  /* 0x00001fff13027589 */ /* 0x000e2200000e0000 */
[----:B------:R-:W-:Y:S01]  /*03b0*/  ELECT P0, URZ, PT ;  /* 0x00000000003f782f */ /* 0x000fe20003800000 */
[----:B------:R-:W5:Y:S01]  /*03c0*/  LDC R3, c[0x0][0x65c] ;  /* 0x00019700ff037b82 */ /* 0x000f620000000800 */
[----:B------:R-:W-:Y:S01]  /*03d0*/  UMOV UR4, 0x20 ;  /* 0x0000002000047882 */ /* 0x000fe20000000000 */
[----:B------:R-:W1:Y:S01]  /*03e0*/  S2R R4, SR_CTAID.Y ;  /* 0x0000000000047919 */ /* 0x000e620000002600 */
[----:B------:R-:W-:Y:S01]  /*03f0*/  ISETP.NE.AND P2, PT, R5, RZ, PT ;  /* 0x000000ff0500720c */ /* 0x000fe20003f45270 */
[----:B------:R-:W-:Y:S01]  /*0400*/  NOP ;  /* 0x0000000000007918 */ /* 0x000fe20000000000 */
[----:B------:R-:W-:Y:S01]  /*0410*/  NOP ;  /* 0x0000000000007918 */ /* 0x000fe20000000000 */
[----:B0-----:R-:W-:Y:S02]  /*0420*/  ISETP.NE.OR P0, PT, R2, RZ, !P0 ;  /* 0x000000ff0200720c */ /* 0x001fe40004705670 */
[----:B-----5:R-:W-:Y:S01]  /*0430*/  ISETP.NE.AND P3, PT, R3, 0x1, PT ;  /* 0x000000010300780c */ /* 0x020fe20003f65270 */
[----:B------:R-:W0:Y:S01]  /*0440*/  S2R R2, SR_CTAID.X ;  /* 0x0000000000027919 */ /* 0x000e220000002500 */
[----:B------:R-:W-:-:S04]  /*0450*/  SHF.R.S32.HI R3, RZ, 0x1f, R0 ;  /* 0x0000001fff037819 */ /* 0x000fc80000011400 */
[----:B------:R-:W-:-:S04]  /*0460*/  LEA.HI R3, R3, R0, RZ, 0x2 ;  /* 0x0000000003037211 */ /* 0x000fc800078f10ff */
[----:B------:R-:W-:Y:S01]  /*0470*/  LOP3.LUT R3, R3, 0xfffffffc, RZ, 0xc0, !PT ;  /* 0xfffffffc03037812 */ /* 0x000fe200078ec0ff */
[----:B------:R-:W-:Y:S01]  /*0480*/  VOTEU.ALL UP0, P0 ;  /* 0x00000000003f7886 */ /* 0x000fe20000000000 */
[----:B------:R-:W-:Y:S01]  /*0490*/  VOTEU.ALL UP1, P0 ;  /* 0x00000000003f7886 */ /* 0x000fe20000020000 */
[----:B------:R-:W0:Y:S01]  /*04a0*/  @P3 LDC R9, c[0x0][0x10] ;  /* 0x00000400ff093b82 */ /* 0x000e220000000800 */
[----:B-1----:R-:W-:Y:S02]  /*04b0*/  @P3 IMAD.MOV.U32 R6, RZ, RZ, R4 ;  /* 0x000000ffff063224 */ /* 0x002fe400078e0004 */
[----:B------:R-:W-:Y:S01]  /*04c0*/  IMAD.IADD R0, R0, 0x1, -R3 ;  /* 0x0000000100007824 */ /* 0x000fe200078e0a03 */
[----:B------:R-:W-:Y:S01]  /*04d0*/  @!UP0 UMOV UR6, 0x400 ;  /* 0x0000040000068882 */ /* 0x000fe20000000000 */
[----:B------:R-:W-:-:S04]  /*04e0*/  @!UP0 UIADD3 UR4, -UR4, 0x100000, URZ ;  /* 0x0010000004048890 */ /* 0x000fc8000fffe13f */
[----:B------:R-:W-:Y:S02]  /*04f0*/  @!UP0 USHF.L.U32 UR5, UR4, 0xb, URZ ;  /* 0x0000000b04058899 */ /* 0x000fe4000800063f */
[----:B------:R-:W-:Y:S01]  /*0500*/  @!UP0 USHF.L.U32 UR4, UR4, 0x1, URZ ;  /* 0x0000000104048899 */ /* 0x000fe2000800063f */
[----:B------:R-:W-:Y:S01]  /*0510*/  @P3 IMAD.MOV.U32 R7, RZ, RZ, RZ ;  /* 0x000000ffff073224 */ /* 0x000fe200078e00ff */
[----:B------:R-:W1:Y:S01]  /*0520*/  @!UP0 S2UR UR7, SR_CgaCtaId ;  /* 0x00000000000789c3 */ /* 0x000e620000008800 */
[----:B------:R-:W-:Y:S02]  /*0530*/  IMAD.MOV.U32 R3, RZ, RZ, RZ ;  /* 0x000000ffff037224 */ /* 0x000fe400078e00ff */
[----:B------:R-:W-:-:S05]  /*0540*/  @P3 IMAD.MOV.U32 R17, RZ, RZ, RZ ;  /* 0x000000ffff113224 */ /* 0x000fca00078e00ff */
[----:B------:R-:W5:Y:S01]  /*0550*/  @!P3 LDC R11, c[0x0][0xc] ;  /* 0x00000300ff0bbb82 */ /* 0x000f620000000800 */
[----:B0-----:R-:W-:-:S04]  /*0560*/  @P3 IMAD.WIDE.U32 R8, R2, R9, R6 ;  /* 0x0000000902083225 */ /* 0x001fc800078e0006 */
[----:B------:R-:W-:Y:S02]  /*0570*/  @P3 IMAD.MOV.U32 R18, RZ, RZ, R8 ;  /* 0x000000ffff123224 */ /* 0x000fe400078e0008 */
[----:B------:R-:W-:Y:S01]  /*0580*/  @P3 IMAD.IADD R17, R9, 0x1, R17 ;  /* 0x0000000109113824 */ /* 0x000fe200078e0211 */
[----:B-1----:R-:W-:Y:S01]  /*0590*/  @!UP0 ULEA UR6, UR7, UR6, 0x18 ;  /* 0x0000000607068291 */ /* 0x002fe2000f8ec03f */
[----:B------:R-:W-:Y:S01]  /*05a0*/  VOTEU.ALL UP0, P0 ;  /* 0x00000000003f7886 */ /* 0x000fe20000000000 */
[----:B------:R-:W-:-:S04]  /*05b0*/  ISETP.NE.AND P0, PT, R0, 0x3, PT ;  /* 0x000000030000780c */ /* 0x000fc80003f05270 */
[----:B------:R-:W-:Y:S01]  /*05c0*/  ISETP.EQ.OR P0, PT, R0, RZ, !P0 ;  /* 0x000000ff0000720c */ /* 0x000fe20004702670 */
[----:B-----5:R-:W-:-:S03]  /*05d0*/  @!P3 IMAD.WIDE.U32 R6, R11, R4, R2 ;  /* 0x000000040b06b225 */ /* 0x020fc600078e0002 */
[C---:B------:R-:W-:Y:S01]  /*05e0*/  ISETP.EQ.AND P0, PT, R5.reuse, RZ, P0 ;  /* 0x000000ff0500720c */ /* 0x040fe20000702270 */
[----:B------:R-:W-:Y:S01]  /*05f0*/  VIADD R5, R5, 0xffffffff ;  /* 0xffffffff05057836 */ /* 0x000fe20000000000 */
[----:B------:R-:W0:Y:S02]  /*0600*/  FENCE.VIEW.ASYNC.S ;  /* 0x00000000000073c6 */ /* 0x000e240000000000 */
[----:B0-----:R0:W2:Y:S01]  /*0610*/  @!UP0 SYNCS.EXCH.64 URZ, [UR6+0xa0], UR4 ;  /* 0x0000a004063f85b2 */ /* 0x0010a20008000100 */
[----:B------:R-:W-:Y:S01]  /*0620*/  @!P3 IMAD.MOV.U32 R18, RZ, RZ, R6 ;  /* 0x000000ffff12b224 */ /* 0x000fe200078e0006 */
[----:B------:R-:W-:Y:S01]  /*0630*/  SEL R16, RZ, 0x1, !P0 ;  /* 0x00000001ff107807 */ /* 0x000fe20004000000 */
[----:B------:R-:W-:Y:S01]  /*0640*/  @!P3 IMAD.MOV.U32 R17, RZ, RZ, R7 ;  /* 0x000000ffff11b224 */ /* 0x000fe200078e0007 */
[----:B------:R-:W-:-:S04]  /*0650*/  ISETP.GE.U32.AND P1, PT, R5, 0x2, PT ;  /* 0x000000020500780c */ /* 0x000fc80003f26070 */
[----:B------:R-:W-:Y:S01]  /*0660*/  SEL R16, R16, 0x2, P1 ;  /* 0x0000000210107807 */ /* 0x000fe20000800000 */
[----:B------:R0:W2:Y:S01]  /*0670*/  @!UP1 SYNCS.EXCH.64 URZ, [UR6+0xa8], UR4 ;  /* 0x0000a804063f95b2 */ /* 0x0000a20008000100 */
[----:B------:R-:W-:Y:S01]  /*0680*/  NOP ;  /* 0x0000000000007918 */ /* 0x000fe20000000000 */
[----:B--234-:R-:W-:Y:S06]  /*0690*/  BAR.SYNC.DEFER_BLOCKING 0x0 ;  /* 0x0000000000007b1d */ /* 0x01cfec0000010000 */
[----:B------:R-:W-:Y:S05]  /*06a0*/  @!P2 BRA `(.L_x_4) ;  /* 0x0000005400a8a947 */ /* 0x000fea0003800000 */
[----:B------:R-:W-:-:S13]  /*06b0*/  ISETP.GT.U32.AND P0, PT, R5, 0x1, PT ;  /* 0x000000010500780c */ /* 0x000fda0003f04070 */
[----:B0-----:R-:W-:Y:S05]  /*06c0*/  @P0 EXIT ;  /* 0x000000000000094d */ /* 0x001fea0003800000 */
[----:B------:R-:W-:Y:S01]  /*06d0*/  ULDC.64 UR4, c[0x0][0x650] ;  /* 0x0001940000047ab9 */ /* 0x000fe20000000a00 */
[----:B------:R-:W-:Y:S01]  /*06e0*/  PRMT R0, RZ, 0x7610, R0 ;  /* 0x00007610ff007816 */ /* 0x000fe20000000000 */
[----:B------:R-:W-:Y:S01]  /*06f0*/  IMAD.MOV.U32 R58, RZ, RZ, -0x1 ;  /* 0xffffffffff3a7424 */ /* 0x000fe200078e00ff */
[----:B------:R-:W-:Y:S01]  /*0700*/  ISETP.GE.U32.AND P0, PT, R18, UR4, PT ;  /* 0x0000000412007c0c */ /* 0x000fe2000bf06070 */
[----:B------:R-:W-:Y:S02]  /*0710*/  IMAD.MOV.U32 R59, RZ, RZ, -0x1 ;  /* 0xffffffffff3b7424 */ /* 0x000fe400078e00ff */
[----:B------:R-:W-:Y:S01]  /*0720*/  IMAD.MOV.U32 R23, RZ, RZ, -0x1 ;  /* 0xffffffffff177424 */ /* 0x000fe200078e00ff */
[----:B------:R-:W-:-:S13]  /*0730*/  ISETP.GE.U32.AND.EX P0, PT, R17, UR5, PT, P0 ;  /* 0x0000000511007c0c */ /* 0x000fda000bf06100 */
[----:B------:R-:W-:Y:S05]  /*0740*/  @P0 BRA `(.L_x_5) ;  /* 0x0000000400640947 */ /* 0x000fea0003800000 */
[----:B------:R-:W0:Y:S01]  /*0750*/  LDC.64 R14, c[0x0][0x628] ;  /* 0x00018a00ff0e7b82 */ /* 0x000e220000000a00 */
[----:B------:R-:W-:Y:S02]  /*0760*/  IMAD.MOV.U32 R6, RZ, RZ, R18 ;  /* 0x000000ffff067224 */ /* 0x000fe400078e0012 */
[----:B------:R-:W-:-:S05]  /*0770*/  IMAD.MOV.U32 R7, RZ, RZ, R17 ;  /* 0x000000ffff077224 */ /* 0x000fca00078e0011 */
[----:B------:R-:W1:Y:S08]  /*0780*/  LDC R0, c[0x0][0x630] ;  /* 0x00018c00ff007b82 */ /* 0x000e700000000800 */
[----:B------:R-:W2:Y:S01]  /*0790*/  LDC.64 R20, c[0x0][0x620] ;  /* 0x00018800ff147b82 */ /* 0x000ea20000000a00 */
[----:B0-----:R-:W-:-:S04]  /*07a0*/  ISETP.NE.U32.AND P0, PT, R14, RZ, PT ;  /* 0x000000ff0e00720c */ /* 0x001fc80003f05070 */
[----:B------:R-:W-:-:S13]  /*07b0*/  ISETP.NE.AND.EX P0, PT, R15, RZ, PT, P0 ;  /* 0x000000ff0f00720c */ /* 0x000fda0003f05300 */
[----:B-12---:R-:W-:Y:S05]  /*07c0*/  @!P0 BRA `(.L_x_6) ;  /* 0x0000000000288947 */ /* 0x006fea0003800000 */
[----:B------:R-:W0:Y:S02]  /*07d0*/  LDC R5, c[0x0][0x634] ;  /* 0x00018d00ff057b82 */ /* 0x000e240000000800 */
[----:B0-----:R-:W-:-:S05]  /*07e0*/  IADD3 R5, P0, R18, R5, RZ ;  /* 0x0000000512057210 */ /* 0x001fca0007f1e0ff */
[----:B------:R-:W-:-:S04]  /*07f0*/  IMAD.X R13, RZ, RZ, R17, P0 ;  /* 0x000000ffff0d7224 */ /* 0x000fc800000e0611 */
[----:B------:R-:W-:-:S04]  /*0800*/  IMAD.WIDE.U32 R6, R13, R14, RZ ;  /* 0x0000000e0d067225 */ /* 0x000fc800078e00ff */
[----:B------:R-:W-:-:S04]  /*0810*/  IMAD.WIDE.U32 R8, P0, R5, R15, R6 ;  /* 0x0000000f05087225 */ /* 0x000fc80007800006 */
[----:B------:R-:W-:-:S04]  /*0820*/  IMAD.WIDE.U32 R6, R5, R14, RZ ;  /* 0x0000000e05067225 */ /* 0x000fc800078e00ff */
[----:B------:R-:W-:Y:S01]  /*0830*/  IMAD.X R11, RZ, RZ, RZ, P0 ;  /* 0x000000ffff0b7224 */ /* 0x000fe200000e06ff */
[----:B------:R-:W-:Y:S01]  /*0840*/  IADD3 RZ, P0, R7, R8, RZ ;  /* 0x0000000807ff7210 */ /* 0x000fe20007f1e0ff */
[----:B------:R-:W-:-:S04]  /*0850*/  IMAD.MOV.U32 R10, RZ, RZ, R9 ;  /* 0x000000ffff0a7224 */ /* 0x000fc800078e0009 */
[----:B------:R-:W-:-:S08]  /*0860*/  IMAD.WIDE.U32.X R6, R13, R15, R10, P0 ;  /* 0x0000000f0d067225 */ /* 0x000fd000000e040a */
.L_x_6:
[-CC-:B------:R-:W-:Y:S01]  /*0870*/  SHF.R.U64 R26, R6, R0.reuse, R7.reuse ;  /* 0x00000000061a7219 */ /* 0x180fe20000001207 */
[----:B------:R-:W0:Y:S01]  /*0880*/  LDC.64 R24, c[0x0][0x640] ;  /* 0x00019000ff187b82 */ /* 0x000e220000000a00 */
[----:B------:R-:W-:Y:S01]  /*0890*/  SHF.R.U32.HI R3, RZ, R0, R7 ;  /* 0x00000000ff037219 */ /* 0x000fe20000011607 */
[----:B------:R-:W-:Y:S01]  /*08a0*/  ULDC UR4, c[0x0][0x150] ;  /* 0x0000540000047ab9 */ /* 0x000fe20000000800 */
[----:B------:R-:W-:Y:S01]  /*08b0*/  IADD3 R5, P0, RZ, -R26, RZ ;  /* 0x8000001aff057210 */ /* 0x000fe20007f1e0ff */
[----:B------:R-:W-:Y:S01]  /*08c0*/  IMAD.MOV.U32 R6, RZ, RZ, R18 ;  /* 0x000000ffff067224 */ /* 0x000fe200078e0012 */
[----:B------:R-:W-:Y:S01]  /*08d0*/  I2FP.F32.U32 R0, R2 ;  /* 0x0000000200007245 */ /* 0x000fe20000201000 */
[----:B------:R-:W-:Y:S02]  /*08e0*/  IMAD.MOV.U32 R7, RZ, RZ, R17 ;  /* 0x000000ffff077224 */ /* 0x000fe400078e0011 */
[----:B------:R-:W1:Y:S01]  /*08f0*/  LDC R10, c[0x0][0x618] ;  /* 0x00018600ff0a7b82 */ /* 0x000e620000000800 */
[----:B------:R-:W-:-:S02]  /*0900*/  IMAD.X R9, RZ, RZ, ~R3, P0 ;  /* 0x000000ffff097224 */ /* 0x000fc400000e0e03 */
[----:B------:R-:W-:Y:S01]  /*0910*/  FMUL R0, R0, UR4 ;  /* 0x0000000400007c20 */ /* 0x000fe20008400000 */
[----:B------:R-:W-:Y:S01]  /*0920*/  IMAD.WIDE.U32 R6, R5, R20, R6 ;  /* 0x0000001405067225 */ /* 0x000fe200078e0006 */
[----:B------:R-:W-:-:S03]  /*0930*/  ULDC UR4, c[0x0][0x154] ;  /* 0x0000550000047ab9 */ /* 0x000fc60000000800 */
[----:B------:R-:W-:Y:S01]  /*0940*/  IMAD R8, R9, R20, RZ ;  /* 0x0000001409087224 */ /* 0x000fe200078e02ff */
[----:B------:R-:W2:Y:S01]  /*0950*/  LDC R3, c[0x0][0x144] ;  /* 0x00005100ff037b82 */ /* 0x000ea20000000800 */
[----:B------:R-:W3:Y:S01]  /*0960*/  F2I.U32.TRUNC.NTZ R0, R0 ;  /* 0x0000000000007305 */ /* 0x000ee2000020f000 */
[----:B------:R-:W-:Y:S02]  /*0970*/  IMAD.MOV.U32 R9, RZ, RZ, -0x1 ;  /* 0xffffffffff097424 */ /* 0x000fe400078e00ff */
[----:B------:R-:W-:-:S04]  /*0980*/  IMAD R5, R5, R21, R8 ;  /* 0x0000001505057224 */ /* 0x000fc800078e0208 */
[----:B------:R-:W4:Y:S01]  /*0990*/  LDC R14, c[0x0][0x608] ;  /* 0x00018200ff0e7b82 */ /* 0x000f220000000800 */
[----:B------:R-:W-:Y:S01]  /*09a0*/  IMAD.IADD R7, R7, 0x1, R5 ;  /* 0x0000000107077824 */ /* 0x000fe200078e0205 */
[----:B0-----:R-:W-:Y:S02]  /*09b0*/  ISETP.NE.U32.AND P0, PT, R24, RZ, PT ;  /* 0x000000ff1800720c */ /* 0x001fe40003f05070 */
[----:B------:R-:W-:Y:S02]  /*09c0*/  I2FP.F32.U32 R5, R4 ;  /* 0x0000000400057245 */ /* 0x000fe40000201000 */
[----:B------:R-:W-:Y:S02]  /*09d0*/  ISETP.NE.AND.EX P0, PT, R25, RZ, PT, P0 ;  /* 0x000000ff1900720c */ /* 0x000fe40003f05300 */
[----:B------:R-:W0:Y:S01]  /*09e0*/  LDC R8, c[0x0][0x658] ;  /* 0x00019600ff087b82 */ /* 0x000e220000000800 */
[-CC-:B-1----:R-:W-:Y:S01]  /*09f0*/  SHF.R.U64 R12, R6, R10.reuse, R7.reuse ;  /* 0x0000000a060c7219 */ /* 0x182fe20000001207 */
[----:B---3--:R-:W-:Y:S01]  /*0a00*/  IMAD.MOV R6, RZ, RZ, -R0 ;  /* 0x000000ffff067224 */ /* 0x008fe200078e0a00 */
[----:B------:R-:W-:-:S05]  /*0a10*/  SHF.R.U32.HI R7, RZ, R10, R7 ;  /* 0x0000000aff077219 */ /* 0x000fca0000011607 */
[----:B------:R-:W1:Y:S01]  /*0a20*/  LDC R13, c[0x0][0x148] ;  /* 0x00005200ff0d7b82 */ /* 0x000e620000000800 */
[----:B--2---:R-:W-:Y:S02]  /*0a30*/  IMAD R0, R3, R6, R2 ;  /* 0x0000000603007224 */ /* 0x004fe400078e0202 */
[----:B------:R-:W-:-:S04]  /*0a40*/  FMUL R3, R5, UR4 ;  /* 0x0000000405037c20 */ /* 0x000fc80008400000 */
[----:B------:R2:W3:Y:S01]  /*0a50*/  F2I.U32.TRUNC.NTZ R11, R3 ;  /* 0x00000003000b7305 */ /* 0x0004e2000020f000 */
[----:B------:R-:W1:Y:S01]  /*0a60*/  LDC R21, c[0x0][0x600] ;  /* 0x00018000ff157b82 */ /* 0x000e620000000800 */
[-CC-:B----4-:R-:W-:Y:S02]  /*0a70*/  SHF.R.U64 R27, R12, R14.reuse, R7.reuse ;  /* 0x0000000e0c1b7219 */ /* 0x190fe40000001207 */
[----:B------:R-:W-:Y:S01]  /*0a80*/  SHF.R.U32.HI R5, RZ, R14, R7 ;  /* 0x0000000eff057219 */ /* 0x000fe20000011607 */
[----:B------:R-:W-:-:S04]  /*0a90*/  IMAD.MOV.U32 R7, RZ, RZ, 0x1 ;  /* 0x00000001ff077424 */ /* 0x000fc800078e00ff */
[----:B------:R-:W4:Y:S01]  /*0aa0*/  LDC R20, c[0x0][0x648] ;  /* 0x00019200ff147b82 */ /* 0x000f220000000800 */
[-C--:B0-----:R-:W-:Y:S02]  /*0ab0*/  SHF.L.U32 R2, R9, R8.reuse, RZ ;  /* 0x0000000809027219 */ /* 0x081fe400000006ff */
[-CC-:B------:R-:W-:Y:S02]  /*0ac0*/  SHF.R.U64 R14, R27, R8.reuse, R5.reuse ;  /* 0x000000081b0e7219 */ /* 0x180fe40000001205 */
[----:B------:R-:W-:Y:S02]  /*0ad0*/  SHF.R.U32.HI R15, RZ, R8, R5 ;  /* 0x00000008ff0f7219 */ /* 0x000fe40000011605 */
[----:B------:R-:W-:Y:S01]  /*0ae0*/  LOP3.LUT R10, RZ, R2, RZ, 0x33, !PT ;  /* 0x00000002ff0a7212 */ /* 0x000fe200078e33ff */
[----:B------:R-:W0:Y:S01]  /*0af0*/  LDC R23, c[0x0][0x638] ;  /* 0x00018e00ff177b82 */ /* 0x000e220000000800 */
[----:B------:R-:W-:Y:S01]  /*0b00*/  SHF.L.U32 R5, R7, R8, RZ ;  /* 0x0000000807057219 */ /* 0x000fe200000006ff */
[----:B------:R-:W-:-:S02]  /*0b10*/  IMAD.MOV.U32 R2, RZ, RZ, R14 ;  /* 0x000000ffff027224 */ /* 0x000fc400078e000e */
[----:B--2---:R-:W-:-:S04]  /*0b20*/  IMAD.MOV.U32 R3, RZ, RZ, R15 ;  /* 0x000000ffff037224 */ /* 0x004fc800078e000f */
[----:B------:R-:W2:Y:S01]  /*0b30*/  LDC R58, c[0x0][0x610] ;  /* 0x00018400ff3a7b82 */ /* 0x000ea20000000800 */
[----:B---3--:R-:W-:Y:S05]  /*0b40*/  @!P0 BRA `(.L_x_7) ;  /* 0x0000000000288947 */ /* 0x008fea0003800000 */
[----:B------:R-:W3:Y:S02]  /*0b50*/  LDC R9, c[0x0][0x64c] ;  /* 0x00019300ff097b82 */ /* 0x000ee40000000800 */
[----:B---3--:R-:W-:-:S05]  /*0b60*/  IADD3 R9, P0, R14, R9, RZ ;  /* 0x000000090e097210 */ /* 0x008fca0007f1e0ff */
        /* <DEDUP_REMOVED lines=8> */
.L_x_7:
[----:B----4-:R-:W-:Y:S01]  /*0bf0*/  SHF.R.U64 R2, R2, R20, R3 ;  /* 0x0000001402027219 */ /* 0x010fe20000001203 */
[----:B-1----:R-:W-:Y:S01]  /*0c00*/  VIADD R3, R21, 0xffffffff ;  /* 0xffffffff15037836 */ /* 0x002fe20000000000 */
[----:B------:R-:W-:Y:S01]  /*0c10*/  LOP3.LUT R10, R27, R10, RZ, 0xc0, !PT ;  /* 0x0000000a1b0a7212 */ /* 0x000fe200078ec0ff */
[----:B------:R-:W-:Y:S02]  /*0c20*/  IMAD.MOV R11, RZ, RZ, -R11 ;  /* 0x000000ffff0b7224 */ /* 0x000fe400078e0a0b */
[----:B------:R-:W-:Y:S01]  /*0c30*/  IMAD.MOV R6, RZ, RZ, -R2 ;  /* 0x000000ffff067224 */ /* 0x000fe200078e0a02 */
[----:B------:R-:W-:Y:S01]  /*0c40*/  LOP3.LUT R3, R12, R3, RZ, 0xc0, !PT ;  /* 0x000000030c037212 */ /* 0x000fe200078ec0ff */
[----:B------:R-:W-:Y:S02]  /*0c50*/  IMAD R5, R5, R2, R10 ;  /* 0x0000000205057224 */ /* 0x000fe400078e020a */
[----:B------:R-:W-:Y:S02]  /*0c60*/  @P3 IMAD R0, R13, R11, R4 ;  /* 0x0000000b0d003224 */ /* 0x000fe400078e0204 */
[----:B0-----:R-:W-:-:S02]  /*0c70*/  IMAD R2, R6, R23, R14 ;  /* 0x0000001706027224 */ /* 0x001fc400078e020e */
[----:B--2---:R-:W-:Y:S02]  /*0c80*/  IMAD R58, R5, R58, R0 ;  /* 0x0000003a053a7224 */ /* 0x004fe400078e0200 */
[----:B------:R-:W-:Y:S02]  /*0c90*/  IMAD R3, R2, R21, R3 ;  /* 0x0000001502037224 */ /* 0x000fe400078e0203 */
[----:B------:R-:W-:Y:S02]  /*0ca0*/  IMAD.MOV.U32 R0, RZ, RZ, 0x1 ;  /* 0x00000001ff007424 */ /* 0x000fe400078e00ff */
[----:B------:R-:W-:Y:S01]  /*0cb0*/  IMAD.MOV.U32 R23, RZ, RZ, R26 ;  /* 0x000000ffff177224 */ /* 0x000fe200078e001a */
[----:B------:R-:W-:Y:S02]  /*0cc0*/  SEL R59, R3, R58, !P3 ;  /* 0x0000003a033b7207 */ /* 0x000fe40005800000 */
[----:B------:R-:W-:-:S07]  /*0cd0*/  SEL R58, R58, R3, !P3 ;  /* 0x000000033a3a7207 */ /* 0x000fce0005800000 */
.L_x_5:
[----:B------:R-:W-:-:S08]  /*0ce0*/  NOP ;  /* 0x0000000000007918 */ /* 0x000fd00000000000 */
[----:B------:R-:W0:Y:S02]  /*0cf0*/  USETMAXREG.TRY_ALLOC.CTAPOOL UP0, 0xe8 ;  /* 0x000000e8000079c8 */ /* 0x000e240008000600 */
[----:B0-----:R-:W-:-:S13]  /*0d00*/  PLOP3.LUT P0, PT, PT, PT, UP0, 0x80, 0x0 ;  /* 0x000000000000781c */ /* 0x001fda0003f0f008 */
[----:B------:R-:W-:Y:S05]  /*0d10*/  @!P0 BRA `(.L_x_5) ;  /* 0xfffffffc00f08947 */ /* 0x000fea000383ffff */
[----:B------:R-:W-:Y:S01]  /*0d20*/  ULDC.64 UR4, c[0x0][0x598] ;  /* 0x0001660000047ab9 */ /* 0x000fe20000000a00 */
[----:B------:R-:W-:Y:S01]  /*0d30*/  ULDC.64 UR36, c[0x0][0x208] ;  /* 0x0000820000247ab9 */ /* 0x000fe20000000a00 */
[----:B------:R-:W-:-:S04]  /*0d40*/  ISETP.NE.U32.AND P0, PT, RZ, UR4, PT ;  /* 0x00000004ff007c0c */ /* 0x000fc8000bf05070 */
[----:B------:R-:W-:-:S13]  /*0d50*/  ISETP.NE.AND.EX P0, PT, RZ, UR5, PT, P0 ;  /* 0x00000005ff007c0c */ /* 0x000fda000bf05300 */
[----:B------:R-:W-:Y:S05]  /*0d60*/  @!P0 BRA `(.L_x_8) ;  /* 0x00000000001c8947 */ /* 0x000fea0003800000 */
[----:B------:R-:W0:Y:S02]  /*0d70*/  LDC.64 R2, c[0x0][0x598] ;  /* 0x00016600ff027b82 */ /* 0x000e240000000a00 */
[----:B0-----:R-:W2:Y:S02]  /*0d80*/  LDG.E.64 R2, desc[UR36][R2.64] ;  /* 0x0000002402027981 */ /* 0x001ea4000c1e1b00 */
[----:B--2---:R-:W-:-:S04]  /*0d90*/  ISETP.NE.U32.AND P0, PT, R2, RZ, PT ;  /* 0x000000ff0200720c */ /* 0x004fc80003f05070 */
[----:B------:R-:W-:-:S13]  /*0da0*/  ISETP.NE.AND.EX P0, PT, R3, RZ, PT, P0 ;  /* 0x000000ff0300720c */ /* 0x000fda0003f05300 */
[----:B------:R-:W-:Y:S05]  /*0db0*/  @!P0 BRA `(.L_x_8) ;  /* 0x0000000000088947 */ /* 0x000fea0003800000 */
[----:B------:R0:W5:Y:S01]  /*0dc0*/  LD.E R56, desc[UR36][R2.64] ;  /* 0x0000002402387980 */ /* 0x000162000c101900 */
[----:B------:R-:W-:Y:S05]  /*0dd0*/  BRA `(.L_x_9) ;  /* 0x0000000000247947 */ /* 0x000fea0003800000 */
.L_x_8:
[----:B------:R-:W-:Y:S02]  /*0de0*/  ULDC.64 UR4, c[0x0][0x588] ;  /* 0x0001620000047ab9 */ /* 0x000fe40000000a00 */
[----:B------:R-:W-:-:S04]  /*0df0*/  ISETP.NE.U32.AND P0, PT, RZ, UR4, PT ;  /* 0x00000004ff007c0c */ /* 0x000fc8000bf05070 */
[----:B------:R-:W-:-:S13]  /*0e00*/  ISETP.NE.AND.EX P0, PT, RZ, UR5, PT, P0 ;  /* 0x00000005ff007c0c */ /* 0x000fda000bf05300 */
[----:B------:R-:W-:Y:S05]  /*0e10*/  @!P0 BRA `(.L_x_10) ;  /* 0x00000000000c8947 */ /* 0x000fea0003800000 */
[----:B------:R-:W0:Y:S02]  /*0e20*/  LDC.64 R56, c[0x0][0x588] ;  /* 0x00016200ff387b82 */ /* 0x000e240000000a00 */
[----:B0-----:R1:W5:Y:S01]  /*0e30*/  LDG.E R56, desc[UR36][R56.64] ;  /* 0x0000002438387981 */ /* 0x001362000c1e1900 */
[----:B------:R-:W-:Y:S05]  /*0e40*/  BRA `(.L_x_9) ;  /* 0x0000000000087947 */ /* 0x000fea0003800000 */
.L_x_10:
[----:B------:R-:W-:Y:S02]  /*0e50*/  ULDC UR4, c[0x0][0x580] ;  /* 0x0001600000047ab9 */ /* 0x000fe40000000800 */
[----:B------:R-:W-:-:S07]  /*0e60*/  IMAD.U32 R56, RZ, RZ, UR4 ;  /* 0x00000004ff387e24 */ /* 0x000fce000f8e00ff */
.L_x_9:
[----:B------:R-:W-:Y:S02]  /*0e70*/  ULDC.64 UR4, c[0x0][0x5a0] ;  /* 0x0001680000047ab9 */ /* 0x000fe40000000a00 */
[----:B------:R-:W-:-:S04]  /*0e80*/  ISETP.NE.U32.AND P0, PT, RZ, UR4, PT ;  /* 0x00000004ff007c0c */ /* 0x000fc8000bf05070 */
[----:B------:R-:W-:-:S13]  /*0e90*/  ISETP.NE.AND.EX P0, PT, RZ, UR5, PT, P0 ;  /* 0x00000005ff007c0c */ /* 0x000fda000bf05300 */
[----:B------:R-:W-:Y:S05]  /*0ea0*/  @!P0 BRA `(.L_x_11) ;  /* 0x00000000001c8947 */ /* 0x000fea0003800000 */
[----:B0-----:R-:W0:Y:S02]  /*0eb0*/  LDC.64 R2, c[0x0][0x5a0] ;  /* 0x00016800ff027b82 */ /* 0x001e240000000a00 */
[----:B0-----:R-:W2:Y:S02]  /*0ec0*/  LDG.E.64 R2, desc[UR36][R2.64] ;  /* 0x0000002402027981 */ /* 0x001ea4000c1e1b00 */
[----:B--2---:R-:W-:-:S04]  /*0ed0*/  ISETP.NE.U32.AND P0, PT, R2, RZ, PT ;  /* 0x000000ff0200720c */ /* 0x004fc80003f05070 */
[----:B------:R-:W-:-:S13]  /*0ee0*/  ISETP.NE.AND.EX P0, PT, R3, RZ, PT, P0 ;  /* 0x000000ff0300720c */ /* 0x000fda0003f05300 */
[----:B------:R-:W-:Y:S05]  /*0ef0*/  @!P0 BRA `(.L_x_11) ;  /* 0x0000000000088947 */ /* 0x000fea0003800000 */
[----:B-1----:R0:W5:Y:S01]  /*0f00*/  LD.E R57, desc[UR36][R2.64] ;  /* 0x0000002402397980 */ /* 0x002162000c101900 */
[----:B------:R-:W-:Y:S05]  /*0f10*/  BRA `(.L_x_12) ;  /* 0x0000000000247947 */ /* 0x000fea0003800000 */
.L_x_11:
[----:B------:R-:W-:Y:S02]  /*0f20*/  ULDC.64 UR4, c[0x0][0x590] ;  /* 0x0001640000047ab9 */ /* 0x000fe40000000a00 */
[----:B------:R-:W-:-:S04]  /*0f30*/  ISETP.NE.U32.AND P0, PT, RZ, UR4, PT ;  /* 0x00000004ff007c0c */ /* 0x000fc8000bf05070 */
[----:B------:R-:W-:-:S13]  /*0f40*/  ISETP.NE.AND.EX P0, PT, RZ, UR5, PT, P0 ;  /* 0x00000005ff007c0c */ /* 0x000fda000bf05300 */
[----:B------:R-:W-:Y:S05]  /*0f50*/  @!P0 BRA `(.L_x_13) ;  /* 0x00000000000c8947 */ /* 0x000fea0003800000 */
[----:B0-----:R-:W1:Y:S02]  /*0f60*/  LDC.64 R2, c[0x0][0x590] ;  /* 0x00016400ff027b82 */ /* 0x001e640000000a00 */
[----:B-1----:R1:W5:Y:S01]  /*0f70*/  LDG.E R57, desc[UR36][R2.64] ;  /* 0x0000002402397981 */ /* 0x002362000c1e1900 */
[----:B------:R-:W-:Y:S05]  /*0f80*/  BRA `(.L_x_12) ;  /* 0x0000000000087947 */ /* 0x000fea0003800000 */
.L_x_13:
[----:B------:R-:W-:Y:S02]  /*0f90*/  ULDC UR4, c[0x0][0x584] ;  /* 0x0001610000047ab9 */ /* 0x000fe40000000800 */
[----:B-1----:R-:W-:-:S07]  /*0fa0*/  IMAD.U32 R57, RZ, RZ, UR4 ;  /* 0x00000004ff397e24 */ /* 0x002fce000f8e00ff */
.L_x_12:
[----:B------:R-:W-:-:S13]  /*0fb0*/  LOP3.LUT P0, RZ, R0, 0xff, RZ, 0xc0, !PT ;  /* 0x000000ff00ff7812 */ /* 0x000fda000780c0ff */
[----:B------:R-:W-:Y:S05]  /*0fc0*/  @!P0 EXIT ;  /* 0x000000000000894d */ /* 0x000fea0003800000 */
[----:B------:R-:W-:Y:S01]  /*0fd0*/  ULDC UR4, c[0x0][0x28c] ;  /* 0x0000a30000047ab9 */ /* 0x000fe20000000800 */
[----:B------:R-:W-:Y:S01]  /*0fe0*/  LOP3.LUT R68, R16, 0x1, RZ, 0xfc, !PT ;  /* 0x0000000110447812 */ /* 0x000fe200078efcff */
[----:B------:R-:W-:Y:S01]  /*0ff0*/  UIADD3 UR4, UR4, 0x1f, URZ ;  /* 0x0000001f04047890 */ /* 0x000fe2000fffe03f */
[----:B------:R-:W-:Y:S01]  /*1000*/  UMOV UR38, URZ ;  /* 0x0000003f00267c82 */ /* 0x000fe20008000000 */
[----:B------:R-:W-:Y:S02]  /*1010*/  UMOV UR39, URZ ;  /* 0x0000003f00277c82 */ /* 0x000fe40008000000 */
[----:B------:R-:W-:-:S04]  /*1020*/  USHF.R.S32.HI UR5, URZ, 0x1f, UR4 ;  /* 0x0000001f3f057899 */ /* 0x000fc80008011404 */
[----:B------:R-:W-:-:S04]  /*1030*/  ULEA.HI UR5, UR5, UR4, URZ, 0x5 ;  /* 0x0000000405057291 */ /* 0x000fc8000f8f283f */
[----:B------:R-:W-:-:S12]  /*1040*/  USHF.R.S32.HI UR40, URZ, 0x5, UR5 ;  /* 0x000000053f287899 */ /* 0x000fd80008011405 */
.L_x_108:
[----:B01----:R-:W0:Y:S01]  /*1050*/  S2R R3, SR_CgaCtaId ;  /* 0x0000000000037919 */ /* 0x003e220000008800 */
[----:B------:R-:W-:Y:S01]  /*1060*/  MOV R0, 0x400 ;  /* 0x0000040000007802 */ /* 0x000fe20000000f00 */
[----:B------:R1:W2:Y:S03]  /*1070*/  SHFL.IDX PT, R24, R19, RZ, 0x1f ;  /* 0x00001fff13187589 */ /* 0x0002a600000e0000 */
[----:B0---4-:R-:W-:-:S05]  /*1080*/  LEA R27, R3, R0, 0x18 ;  /* 0x00000000031b7211 */ /* 0x011fca00078ec0ff */
[----:B------:R-:W-:-:S05]  /*1090*/  VIADD R0, R27, 0x200 ;  /* 0x000002001b007836 */ /* 0x000fca0000000000 */
[----:B------:R-:W-:-:S13]  /*10a0*/  LOP3.LUT P0, RZ, R0, 0x9f, RZ, 0xc0, !PT ;  /* 0x0000009f00ff7812 */ /* 0x000fda000780c0ff */
[----:B-123-5:R-:W-:Y:S05]  /*10b0*/  @!P0 BRA `(.L_x_14) ;  /* 0x0000000000408947 */ /* 0x02efea0003800000 */
[----:B------:R-:W-:Y:S01]  /*10c0*/  MOV R0, 0x0 ;  /* 0x0000000000007802 */ /* 0x000fe20000000f00 */
[----:B------:R-:W-:Y:S01]  /*10d0*/  ULDC.64 UR4, c[0x4][0x78] ;  /* 0x01001e0000047ab9 */ /* 0x000fe20000000a00 */
[----:B------:R-:W-:Y:S01]  /*10e0*/  ULDC.64 UR6, c[0x4][0x8] ;  /* 0x0100020000067ab9 */ /* 0x000fe20000000a00 */
[----:B------:R-:W-:Y:S01]  /*10f0*/  IMAD.U32 R4, RZ, RZ, UR4 ;  /* 0x00000004ff047e24 */ /* 0x000fe2000f8e00ff */
[----:B------:R0:W1:Y:S01]  /*1100*/  LDC.64 R2, c[0x4][R0] ;  /* 0x0100000000027b82 */ /* 0x0000620000000a00 */
[----:B------:R-:W-:Y:S01]  /*1110*/  IMAD.U32 R5, RZ, RZ, UR5 ;  /* 0x00000005ff057e24 */ /* 0x000fe2000f8e00ff */
[----:B------:R-:W-:Y:S01]  /*1120*/  ULDC.64 UR4, c[0x4][0x80] ;  /* 0x0100200000047ab9 */ /* 0x000fe20000000a00 */
[----:B------:R-:W-:Y:S02]  /*1130*/  IMAD.U32 R10, RZ, RZ, UR6 ;  /* 0x00000006ff0a7e24 */ /* 0x000fe4000f8e00ff */
[----:B------:R-:W-:Y:S02]  /*1140*/  IMAD.U32 R6, RZ, RZ, UR4 ;  /* 0x00000004ff067e24 */ /* 0x000fe4000f8e00ff */
[----:B------:R-:W-:-:S02]  /*1150*/  IMAD.U32 R7, RZ, RZ, UR5 ;  /* 0x00000005ff077e24 */ /* 0x000fc4000f8e00ff */
[----:B------:R-:W-:Y:S02]  /*1160*/  IMAD.U32 R11, RZ, RZ, UR7 ;  /* 0x00000007ff0b7e24 */ /* 0x000fe4000f8e00ff */
[----:B------:R-:W-:Y:S02]  /*1170*/  IMAD.MOV.U32 R8, RZ, RZ, 0x70 ;  /* 0x00000070ff087424 */ /* 0x000fe400078e00ff */
[----:B------:R-:W-:Y:S02]  /*1180*/  IMAD.MOV.U32 R12, RZ, RZ, 0x1 ;  /* 0x00000001ff0c7424 */ /* 0x000fe400078e00ff */
[----:B0-----:R-:W-:-:S07]  /*1190*/  IMAD.MOV.U32 R13, RZ, RZ, RZ ;  /* 0x000000ffff0d7224 */ /* 0x001fce00078e00ff */
[----:B------:R-:W-:-:S07]  /*11a0*/  LEPC R20, `(.L_x_14) ;  /* 0x000000001014794e */ /* 0x000fce0000000000 */
[----:B-1---5:R-:W-:Y:S05]  /*11b0*/  CALL.ABS.NOINC R2 ;  /* 0x0000000002007343 */ /* 0x022fea0003c00000 */
.L_x_14:
[----:B------:R-:W-:-:S05]  /*11c0*/  VIADD R25, R27, 0x24200 ;  /* 0x000242001b197836 */ /* 0x000fca0000000000 */
[----:B------:R-:W-:-:S13]  /*11d0*/  LOP3.LUT P0, RZ, R25, 0x9f, RZ, 0xc0, !PT ;  /* 0x0000009f19ff7812 */ /* 0x000fda000780c0ff */
[----:B------:R-:W-:Y:S05]  /*11e0*/  @!P0 BRA `(.L_x_15) ;  /* 0x00000000007c8947 */ /* 0x000fea0003800000 */
        /* <DEDUP_REMOVED lines=16> */
.L_x_16:
[----:B------:R-:W0:Y:S01]  /*12f0*/  LDC.64 R2, c[0x4][R2] ;  /* 0x0100000002027b82 */ /* 0x000e220000000a00 */
[----:B------:R-:W-:Y:S01]  /*1300*/  ULDC.64 UR4, c[0x4][0x78] ;  /* 0x01001e0000047ab9 */ /* 0x000fe20000000a00 */
[----:B------:R-:W-:Y:S01]  /*1310*/  ULDC.64 UR6, c[0x4][0x80] ;  /* 0x0100200000067ab9 */ /* 0x000fe20000000a00 */
[----:B------:R-:W-:Y:S02]  /*1320*/  IMAD.U32 R4, RZ, RZ, UR4 ;  /* 0x00000004ff047e24 */ /* 0x000fe4000f8e00ff */
        /* <DEDUP_REMOVED lines=8> */
[----:B------:R-:W-:-:S07]  /*13b0*/  IMAD.MOV.U32 R13, RZ, RZ, RZ ;  /* 0x000000ffff0d7224 */ /* 0x000fce00078e00ff */
[----:B------:R-:W-:-:S07]  /*13c0*/  LEPC R20, `(.L_x_15) ;  /* 0x000000001014794e */ /* 0x000fce0000000000 */
[----:B0-----:R-:W-:Y:S05]  /*13d0*/  CALL.ABS.NOINC R2 ;  /* 0x0000000002007343 */ /* 0x001fea0003c00000 */
.L_x_15:
[----:B------:R-:W0:Y:S01]  /*13e0*/  S2R R2, SR_TID.X ;  /* 0x0000000000027919 */ /* 0x000e220000002100 */
[----:B------:R-:W-:Y:S01]  /*13f0*/  UMOV UR4, 0xffffffff ;  /* 0xffffffff00047882 */ /* 0x000fe20000000000 */
[----:B------:R-:W-:Y:S02]  /*1400*/  ISETP.NE.AND P0, PT, R68, 0x3, PT ;  /* 0x000000034400780c */ /* 0x000fe40003f05270 */
[----:B0-----:R-:W-:-:S04]  /*1410*/  LOP3.LUT R13, R2, 0x80, RZ, 0xc0, !PT ;  /* 0x00000080020d7812 */ /* 0x001fc800078ec0ff */
[----:B------:R-:W-:Y:S01]  /*1420*/  SHF.R.U32.HI R13, RZ, 0x7, R13 ;  /* 0x00000007ff0d7819 */ /* 0x000fe2000001160d */
[----:B------:R-:W-:Y:S06]  /*1430*/  BRA.DIV UR4, `(.L_x_17) ;  /* 0x0000006e04a07947 */ /* 0x000fec000b800000 */
.L_x_141:
[----:B------:R-:W-:Y:S05]  /*1440*/  @!P0 BRA `(.L_x_18) ;  /* 0x0000000000048947 */ /* 0x000fea0003800000 */
[----:B------:R-:W-:Y:S01]  /*1450*/  BPT.TRAP 0x1 ;  /* 0x000000040000795c */ /* 0x000fe20000300000 */
.L_x_18:
[----:B------:R-:W-:Y:S02]  /*1460*/  IMAD.U32 R0, RZ, RZ, UR39 ;  /* 0x00000027ff007e24 */ /* 0x000fe4000f8e00ff */
[----:B------:R-:W-:Y:S02]  /*1470*/  IMAD.U32 R2, RZ, RZ, UR38 ;  /* 0x00000026ff027e24 */ /* 0x000fe4000f8e00ff */
[----:B------:R-:W-:-:S03]  /*1480*/  IMAD R3, R0, 0x8, R27 ;  /* 0x0000000800037824 */ /* 0x000fc600078e021b */
[----:B------:R-:W-:-:S04]  /*1490*/  SHF.L.U32 R0, R2, 0x1f, RZ ;  /* 0x0000001f02007819 */ /* 0x000fc800000006ff */
[----:B------:R0:W1:Y:S01]  /*14a0*/  SYNCS.PHASECHK.TRANS64.TRYWAIT P1, [R3+URZ], R0 ;  /* 0x00000000030075a7 */ /* 0x000062000802017f */
[----:B------:R-:W-:Y:S05]  /*14b0*/  @!P0 BRA `(.L_x_19) ;  /* 0x0000000000048947 */ /* 0x000fea0003800000 */
[----:B------:R-:W-:Y:S01]  /*14c0*/  BPT.TRAP 0x1 ;  /* 0x000000040000795c */ /* 0x000fe20000300000 */
.L_x_19:
[----:B-1----:R-:W-:Y:S05]  /*14d0*/  @P1 BRA `(.L_x_20) ;  /* 0x0000000000081947 */ /* 0x002fea0003800000 */
[----:B------:R-:W1:Y:S02]  /*14e0*/  SYNCS.PHASECHK.TRANS64.TRYWAIT P1, [R3+URZ], R0 ;  /* 0x00000000030075a7 */ /* 0x000e64000802017f */
[----:B-1----:R-:W-:Y:S05]  /*14f0*/  @!P1 BRA `(.L_x_21) ;  /* 0x0000006c008c9947 */ /* 0x002fea0003800000 */
.L_x_20:
[----:B------:R-:W-:-:S04]  /*1500*/  UIADD3 UR4, UR39, 0x1, URZ ;  /* 0x0000000127047890 */ /* 0x000fc8000fffe03f */
[----:B------:R-:W-:Y:S02]  /*1510*/  UISETP.NE.AND UP0, UPT, UR4, 0x9, UPT ;  /* 0x000000090400788c */ /* 0x000fe4000bf05270 */
[----:B------:R-:W-:Y:S02]  /*1520*/  IMAD.U32 R14, RZ, RZ, UR4 ;  /* 0x00000004ff0e7e24 */ /* 0x000fe4000f8e00ff */
[----:B------:R-:W-:Y:S02]  /*1530*/  USEL UR4, URZ, 0x1, UP0 ;  /* 0x000000013f047887 */ /* 0x000fe40008000000 */
[----:B------:R-:W-:Y:S02]  /*1540*/  PLOP3.LUT P1, PT, PT, PT, UP0, 0x80, 0x0 ;  /* 0x000000000000781c */ /* 0x000fe40003f2f008 */
[----:B------:R-:W-:Y:S02]  /*1550*/  ULOP3.LUT UR4, UR38, UR4, URZ, 0x3c, !UPT ;  /* 0x0000000426047292 */ /* 0x000fe4000f8e3c3f */
[----:B------:R-:W-:-:S04]  /*1560*/  SEL R14, R14, RZ, P1 ;  /* 0x000000ff0e0e7207 */ /* 0x000fc80000800000 */
[----:B------:R-:W-:Y:S01]  /*1570*/  IMAD.U32 R85, RZ, RZ, UR4 ;  /* 0x00000004ff557e24 */ /* 0x000fe2000f8e00ff */
[----:B------:R-:W-:Y:S06]  /*1580*/  @!P0 BRA `(.L_x_22) ;  /* 0x0000000000048947 */ /* 0x000fec0003800000 */
[----:B------:R-:W-:Y:S01]  /*1590*/  BPT.TRAP 0x1 ;  /* 0x000000040000795c */ /* 0x000fe20000300000 */
.L_x_22:
[----:B------:R-:W2:Y:S01]  /*15a0*/  S2R R10, SR_TID.X ;  /* 0x00000000000a7919 */ /* 0x000ea20000002100 */
[----:B01----:R-:W-:Y:S01]  /*15b0*/  SHF.R.S32.HI R3, RZ, 0x1f, R24 ;  /* 0x0000001fff037819 */ /* 0x003fe20000011418 */
[----:B------:R-:W-:Y:S01]  /*15c0*/  IMAD.MOV.U32 R6, RZ, RZ, -0x650a62f0 ;  /* 0x9af59d10ff067424 */ /* 0x000fe200078e00ff */
[----:B------:R-:W-:Y:S01]  /*15d0*/  USHF.L.U32 UR4, UR39, 0xc, URZ ;  /* 0x0000000c27047899 */ /* 0x000fe2000800063f */
[----:B------:R-:W-:Y:S01]  /*15e0*/  IMAD.MOV.U32 R2, RZ, RZ, 0x8d10d10 ;  /* 0x08d10d10ff027424 */ /* 0x000fe200078e00ff */
[CC--:B------:R-:W-:Y:S01]  /*15f0*/  LEA.HI R0, R3.reuse, R24.reuse, RZ, 0x2 ;  /* 0x0000001803007211 */ /* 0x0c0fe200078f10ff */
[----:B------:R-:W-:Y:S01]  /*1600*/  USHF.L.U32 UR5, UR39, 0xb, URZ ;  /* 0x0000000b27057899 */ /* 0x000fe2000800063f */
[----:B------:R-:W-:Y:S01]  /*1610*/  LEA.HI R3, R3, R24, RZ, 0x3 ;  /* 0x0000001803037211 */ /* 0x000fe200078f18ff */
[----:B------:R-:W-:Y:S01]  /*1620*/  IMAD.MOV.U32 R73, RZ, RZ, 0x90 ;  /* 0x00000090ff497424 */ /* 0x000fe200078e00ff */
[----:B------:R-:W-:Y:S01]  /*1630*/  LOP3.LUT R5, R0, 0xfffffffc, RZ, 0xc0, !PT ;  /* 0xfffffffc00057812 */ /* 0x000fe200078ec0ff */
[----:B------:R-:W-:Y:S01]  /*1640*/  IMAD.MOV.U32 R75, RZ, RZ, 0x10 ;  /* 0x00000010ff4b7424 */ /* 0x000fe200078e00ff */
[----:B------:R-:W-:-:S02]  /*1650*/  SHF.R.S32.HI R3, RZ, 0x3, R3 ;  /* 0x00000003ff037819 */ /* 0x000fc40000011403 */
[----:B------:R-:W-:Y:S01]  /*1660*/  SHF.L.U32 R67, R85, 0x1f, RZ ;  /* 0x0000001f55437819 */ /* 0x000fe200000006ff */
[----:B------:R-:W-:Y:S02]  /*1670*/  IMAD.IADD R5, R24, 0x1, -R5 ;  /* 0x0000000118057824 */ /* 0x000fe400078e0a05 */
[----:B------:R-:W-:Y:S02]  /*1680*/  IMAD R3, R3, 0x3, RZ ;  /* 0x0000000303037824 */ /* 0x000fe400078e02ff */
[----:B------:R-:W-:-:S05]  /*1690*/  IMAD R5, R5, 0xc, RZ ;  /* 0x0000000c05057824 */ /* 0x000fca00078e02ff */
[-C--:B------:R-:W-:Y:S02]  /*16a0*/  SHF.R.U64 R6, R6, R5.reuse, 0xdd3f ;  /* 0x0000dd3f06067419 */ /* 0x080fe40000001205 */
[----:B------:R-:W-:-:S04]  /*16b0*/  SHF.R.U64 R2, R2, R5, 0xb08b ;  /* 0x0000b08b02027419 */ /* 0x000fc80000001205 */
[----:B------:R-:W-:Y:S01]  /*16c0*/  LOP3.LUT R2, R2, 0xfff, RZ, 0xc0, !PT ;  /* 0x00000fff02027812 */ /* 0x000fe200078ec0ff */
[C---:B--2---:R-:W-:Y:S01]  /*16d0*/  IMAD.SHL.U32 R0, R10.reuse, 0x2, RZ ;  /* 0x000000020a007824 */ /* 0x044fe200078e00ff */
[----:B------:R-:W-:Y:S02]  /*16e0*/  SHF.R.U32.HI R12, RZ, 0x2, R10 ;  /* 0x00000002ff0c7819 */ /* 0x000fe4000001160a */
[----:B------:R-:W-:Y:S02]  /*16f0*/  LOP3.LUT R4, R10, 0x10, RZ, 0xc0, !PT ;  /* 0x000000100a047812 */ /* 0x000fe400078ec0ff */
[----:B------:R-:W-:Y:S02]  /*1700*/  LOP3.LUT R5, R0, 0x20, RZ, 0xc0, !PT ;  /* 0x0000002000057812 */ /* 0x000fe400078ec0ff */
[----:B------:R-:W-:Y:S02]  /*1710*/  LOP3.LUT R0, R6, 0xfff, RZ, 0xc0, !PT ;  /* 0x00000fff06007812 */ /* 0x000fe400078ec0ff */
[----:B------:R-:W-:-:S02]  /*1720*/  LOP3.LUT R20, R12, 0x3, RZ, 0xc0, !PT ;  /* 0x000000030c147812 */ /* 0x000fc400078ec0ff */
[----:B------:R-:W-:Y:S02]  /*1730*/  LEA.HI R8, R4, R5, RZ, 0x1e ;  /* 0x0000000504087211 */ /* 0x000fe400078ff0ff */
[-C--:B------:R-:W-:Y:S01]  /*1740*/  SHF.R.U32.HI R4, RZ, R3.reuse, R0 ;  /* 0x00000003ff047219 */ /* 0x080fe20000011600 */
[----:B------:R-:W-:Y:S01]  /*1750*/  IMAD R0, R14, 0x8, R27 ;  /* 0x000000080e007824 */ /* 0x000fe200078e021b */
[----:B------:R-:W-:Y:S01]  /*1760*/  SHF.R.U32.HI R5, RZ, R3, R2 ;  /* 0x00000003ff057219 */ /* 0x000fe20000011602 */
[----:B------:R-:W-:Y:S01]  /*1770*/  IMAD.SHL.U32 R3, R20, 0x8, RZ ;  /* 0x0000000814037824 */ /* 0x000fe200078e00ff */
[----:B------:R-:W-:Y:S01]  /*1780*/  LOP3.LUT R2, R10, 0x3, RZ, 0xc0, !PT ;  /* 0x000000030a027812 */ /* 0x000fe200078ec0ff */
[----:B------:R0:W1:Y:S01]  /*1790*/  SYNCS.PHASECHK.TRANS64.TRYWAIT P1, [R0+URZ], R67 ;  /* 0x00000043000075a7 */ /* 0x000062000802017f */
[----:B------:R-:W-:Y:S02]  /*17a0*/  LOP3.LUT R6, R4, 0x7, RZ, 0xc0, !PT ;  /* 0x0000000704067812 */ /* 0x000fe400078ec0ff */
[----:B------:R-:W-:Y:S01]  /*17b0*/  LOP3.LUT R7, R5, 0x7, RZ, 0xc0, !PT ;  /* 0x0000000705077812 */ /* 0x000fe200078ec0ff */
[----:B------:R-:W-:Y:S01]  /*17c0*/  IMAD.SHL.U32 R9, R2, 0x8, RZ ;  /* 0x0000000802097824 */ /* 0x000fe200078e00ff */
[----:B------:R-:W-:Y:S01]  /*17d0*/  LOP3.LUT R3, R3, 0x18, R2, 0xe2, !PT ;  /* 0x0000001803037812 */ /* 0x000fe200078ee202 */
[----:B------:R-:W-:Y:S01]  /*17e0*/  IMAD.SHL.U32 R5, R5, 0x40, RZ ;  /* 0x0000004005057824 */ /* 0x000fe200078e00ff */
[----:B------:R-:W-:-:S02]  /*17f0*/  ISETP.NE.AND P2, PT, R6, R7, PT ;  /* 0x000000070600720c */ /* 0x000fc40003f45270 */
[----:B------:R-:W-:Y:S01]  /*1800*/  LOP3.LUT R72, R3, R8, RZ, 0xfc, !PT ;  /* 0x0000000803487212 */ /* 0x000fe200078efcff */
[----:B------:R-:W-:Y:S01]  /*1810*/  IMAD.SHL.U32 R3, R10, 0x10, RZ ;  /* 0x000000100a037824 */ /* 0x000fe200078e00ff */
[----:B------:R-:W-:Y:S01]  /*1820*/  LOP3.LUT R21, R12, 0x4, RZ, 0xc0, !PT ;  /* 0x000000040c157812 */ /* 0x000fe200078ec0ff */
[----:B------:R-:W-:Y:S01]  /*1830*/  IMAD.SHL.U32 R8, R4, 0x100, RZ ;  /* 0x0000010004087824 */ /* 0x000fe200078e00ff */
[----:B------:R-:W-:Y:S01]  /*1840*/  LOP3.LUT R2, R9, 0x18, R20, 0xe2, !PT ;  /* 0x0000001809027812 */ /* 0x000fe200078ee214 */
[----:B------:R-:W-:Y:S01]  /*1850*/  VIADD R4, R6, 0x1 ;  /* 0x0000000106047836 */ /* 0x000fe20000000000 */
[----:B------:R-:W-:Y:S02]  /*1860*/  LOP3.LUT R70, R3, 0xe00, RZ, 0xc0, !PT ;  /* 0x00000e0003467812 */ /* 0x000fe400078ec0ff */
[----:B------:R-:W-:Y:S02]  /*1870*/  LOP3.LUT R69, R2, R21, RZ, 0xfc, !PT ;  /* 0x0000001502457212 */ /* 0x000fe400078efcff */
[----:B------:R-:W-:Y:S01]  /*1880*/  LOP3.LUT R9, R5, 0x1c0, RZ, 0xc0, !PT ;  /* 0x000001c005097812 */ /* 0x000fe200078ec0ff */
[----:B------:R-:W-:Y:S01]  /*1890*/  @!P2 VIADD R6, R7, 0x1 ;  /* 0x000000010706a836 */ /* 0x000fe20000000000 */
[----:B------:R-:W-:-:S02]  /*18a0*/  LOP3.LUT R71, R69, R70, RZ, 0xfc, !PT ;  /* 0x0000004645477212 */ /* 0x000fc400078efcff */
[----:B------:R-:W-:Y:S01]  /*18b0*/  SEL R5, R4, R7, !P2 ;  /* 0x0000000704057207 */ /* 0x000fe20005000000 */
[----:B------:R-:W-:Y:S01]  /*18c0*/  IMAD.U32 R7, RZ, RZ, UR40 ;  /* 0x00000028ff077e24 */ /* 0x000fe2000f8e00ff */
[----:B------:R-:W-:Y:S01]  /*18d0*/  LOP3.LUT R2, R71, UR4, RZ, 0xfc, !PT ;  /* 0x0000000447027c12 */ /* 0x000fe2000f8efcff */
[----:B------:R-:W-:Y:S01]  /*18e0*/  UMOV UR4, 0xffffffff ;  /* 0xffffffff00047882 */ /* 0x000fe20000000000 */
[----:B------:R-:W-:Y:S01]  /*18f0*/  LOP3.LUT R8, R8, 0x700, RZ, 0xc0, !PT ;  /* 0x0000070008087812 */ /* 0x000fe200078ec0ff */
[----:B------:R-:W-:Y:S01]  /*1900*/  IMAD R5, R5, 0x4, R6 ;  /* 0x0000000405057824 */ /* 0x000fe200078e0206 */
[----:B------:R-:W-:Y:S01]  /*1910*/  LOP3.LUT P2, RZ, R12, 0x4, RZ, 0xc0, !PT ;  /* 0x000000040cff7812 */ /* 0x000fe2000784c0ff */
[----:B------:R-:W-:Y:S01]  /*1920*/  IMAD R64, R2, 0x4, R27 ;  /* 0x0000000402407824 */ /* 0x000fe200078e021b */
[----:B------:R-:W-:Y:S01]  /*1930*/  LOP3.LUT R2, R72, UR5, RZ, 0xfc, !PT ;  /* 0x0000000548027c12 */ /* 0x000fe2000f8efcff */
[----:B------:R-:W-:Y:S01]  /*1940*/  IMAD.IADD R74, R8, 0x1, R9 ;  /* 0x00000001084a7824 */ /* 0x000fe200078e0209 */
[----:B------:R-:W-:Y:S01]  /*1950*/  LOP3.LUT P3, RZ, R10, 0x10, RZ, 0xc0, !PT ;  /* 0x000000100aff7812 */ /* 0x000fe2000786c0ff */
[----:B------:R-:W-:Y:S01]  /*1960*/  IMAD.SHL.U32 R76, R5, 0x40, RZ ;  /* 0x00000040054c7824 */ /* 0x000fe200078e00ff */
[----:B------:R-:W-:Y:S01]  /*1970*/  SEL R73, R73, 0x70, !P2 ;  /* 0x0000007049497807 */ /* 0x000fe20005000000 */
[C---:B------:R-:W-:Y:S01]  /*1980*/  IMAD.IADD R4, R2.reuse, 0x1, R74 ;  /* 0x0000000102047824 */ /* 0x040fe200078e024a */
[----:B------:R-:W-:Y:S01]  /*1990*/  SEL R75, R75, 0xfffffff0, !P3 ;  /* 0xfffffff04b4b7807 */ /* 0x000fe20005800000 */
[----:B------:R-:W-:Y:S01]  /*19a0*/  IMAD.IADD R10, R2, 0x1, R76 ;  /* 0x00000001020a7824 */ /* 0x000fe200078e024c */
[----:B------:R2:W3:Y:S01]  /*19b0*/  LDS R60, [R64+0x200] ;  /* 0x00020000403c7984 */ /* 0x0004e20000000800 */
[--C-:B------:R-:W-:Y:S01]  /*19c0*/  IMAD R2, R4, 0x4, R25.reuse ;  /* 0x0000000404027824 */ /* 0x100fe200078e0219 */
[----:B------:R-:W-:Y:S01]  /*19d0*/  ISETP.NE.AND P2, PT, R7, 0x1, PT ;  /* 0x000000010700780c */ /* 0x000fe20003f45270 */
[----:B------:R-:W-:Y:S01]  /*19e0*/  IMAD R6, R10, 0x4, R25 ;  /* 0x000000040a067824 */ /* 0x000fe200078e0219 */
[----:B------:R2:W4:Y:S01]  /*19f0*/  LDS R61, [R64+0x600] ;  /* 0x00060000403d7984 */ /* 0x0005220000000800 */
[----:B------:R-:W-:Y:S01]  /*1a00*/  IMAD.IADD R65, R64, 0x1, R73 ;  /* 0x0000000140417824 */ /* 0x000fe200078e0249 */
[----:B------:R-:W-:Y:S01]  /*1a10*/  LOP3.LUT R7, R69, UR5, RZ, 0xfc, !PT ;  /* 0x0000000545077c12 */ /* 0x000fe2000f8efcff */
[----:B------:R-:W-:-:S02]  /*1a20*/  IMAD R9, R4, 0x4, R27 ;  /* 0x0000000404097824 */ /* 0x000fc400078e021b */
[----:B------:R-:W-:Y:S01]  /*1a30*/  IMAD.IADD R2, R2, 0x1, R75 ;  /* 0x0000000102027824 */ /* 0x000fe200078e024b */
[----:B------:R2:W1:Y:S01]  /*1a40*/  LDS R62, [R65+0x200] ;  /* 0x00020000413e7984 */ /* 0x0004620000000800 */
[----:B------:R-:W-:Y:S02]  /*1a50*/  IMAD R10, R10, 0x4, R27 ;  /* 0x000000040a0a7824 */ /* 0x000fe400078e021b */
[----:B------:R-:W-:Y:S01]  /*1a60*/  IMAD.IADD R5, R75, 0x1, R6 ;  /* 0x000000014b057824 */ /* 0x000fe200078e0206 */
[----:B------:R2:W1:Y:S04]  /*1a70*/  LDS R63, [R65+0x600] ;  /* 0x00060000413f7984 */ /* 0x0004680000000800 */
[----:B0-----:R2:W0:Y:S04]  /*1a80*/  LDS R0, [R9+0x24200] ;  /* 0x0242000009007984 */ /* 0x0014280000000800 */
[----:B------:R2:W0:Y:S04]  /*1a90*/  LDS R3, [R2] ;  /* 0x0000000002037984 */ /* 0x0004280000000800 */
[----:B------:R2:W0:Y:S04]  /*1aa0*/  LDS R4, [R10+0x24200] ;  /* 0x024200000a047984 */ /* 0x0004280000000800 */
[----:B------:R2:W0:Y:S01]  /*1ab0*/  LDS R6, [R5] ;  /* 0x0000000005067984 */ /* 0x0004220000000800 */
[----:B------:R-:W-:Y:S05]  /*1ac0*/  BRA.DIV UR4, `(.L_x_23) ;  /* 0x0000006a042c7947 */ /* 0x000fea000b800000 */
[C---:B------:R-:W-:Y:S01]  /*1ad0*/  IMAD.IADD R8, R7.reuse, 0x1, R74 ;  /* 0x0000000107087824 */ /* 0x040fe200078e024a */
[----:B------:R-:W-:Y:S01]  /*1ae0*/  NOP ;  /* 0x0000000000007918 */ /* 0x000fe20000000000 */
[----:B------:R-:W-:Y:S02]  /*1af0*/  IMAD.IADD R26, R7, 0x1, R76 ;  /* 0x00000001071a7824 */ /* 0x000fe400078e024c */
[--C-:B------:R-:W-:Y:S02]  /*1b00*/  IMAD R24, R8, 0x4, R25.reuse ;  /* 0x0000000408187824 */ /* 0x100fe400078e0219 */
[----:B------:R-:W-:Y:S02]  /*1b10*/  IMAD R28, R26, 0x4, R25 ;  /* 0x000000041a1c7824 */ /* 0x000fe400078e0219 */
[----:B------:R-:W-:Y:S02]  /*1b20*/  IMAD R11, R8, 0x4, R27 ;  /* 0x00000004080b7824 */ /* 0x000fe400078e021b */
[----:B------:R-:W-:-:S02]  /*1b30*/  IMAD.IADD R8, R73, 0x1, R24 ;  /* 0x0000000149087824 */ /* 0x000fc400078e0218 */
[----:B------:R-:W-:Y:S01]  /*1b40*/  IMAD R13, R26, 0x4, R27 ;  /* 0x000000041a0d7824 */ /* 0x000fe200078e021b */
[----:B0-----:R0:W-:Y:S01]  /*1b50*/  STS [R11+0x24200], R0 ;  /* 0x024200000b007388 */ /* 0x0011e20000000800 */
[----:B------:R-:W-:-:S03]  /*1b60*/  IMAD.IADD R7, R73, 0x1, R28 ;  /* 0x0000000149077824 */ /* 0x000fc600078e021c */
[----:B------:R0:W-:Y:S04]  /*1b70*/  STS [R8], R3 ;  /* 0x0000000308007388 */ /* 0x0001e80000000800 */
[----:B------:R0:W-:Y:S04]  /*1b80*/  STS [R13+0x24200], R4 ;  /* 0x024200040d007388 */ /* 0x0001e80000000800 */
[----:B------:R0:W-:Y:S04]  /*1b90*/  STS [R7], R6 ;  /* 0x0000000607007388 */ /* 0x0001e80000000800 */
[----:B------:R0:W0:Y:S04]  /*1ba0*/  LDS R24, [R9+0x25200] ;  /* 0x0252000009187984 */ /* 0x0000280000000800 */
[----:B------:R0:W0:Y:S04]  /*1bb0*/  LDS R27, [R2+0x1000] ;  /* 0x00100000021b7984 */ /* 0x0000280000000800 */
[----:B--2---:R-:W2:Y:S04]  /*1bc0*/  LDS R10, [R10+0x25200] ;  /* 0x025200000a0a7984 */ /* 0x004ea80000000800 */
[----:B------:R0:W0:Y:S01]  /*1bd0*/  LDS R26, [R5+0x1000] ;  /* 0x00100000051a7984 */ /* 0x0000220000000800 */
[----:B------:R-:W-:Y:S01]  /*1be0*/  NOP ;  /* 0x0000000000007918 */ /* 0x000fe20000000000 */
.L_x_145:
[----:B0-----:R-:W-:Y:S04]  /*1bf0*/  STS [R11+0x25200], R24 ;  /* 0x025200180b007388 */ /* 0x001fe80000000800 */
[----:B------:R-:W-:Y:S04]  /*1c00*/  STS [R8+0x1000], R27 ;  /* 0x0010001b08007388 */ /* 0x000fe80000000800 */
[----:B--2---:R-:W-:Y:S04]  /*1c10*/  STS [R13+0x25200], R10 ;  /* 0x0252000a0d007388 */ /* 0x004fe80000000800 */
[----:B------:R1:W-:Y:S04]  /*1c20*/  STS [R7+0x1000], R26 ;  /* 0x0010001a07007388 */ /* 0x0003e80000000800 */
[----:B------:R-:W-:Y:S04]  /*1c30*/  LDS R80, [R64+0x300] ;  /* 0x0003000040507984 */ /* 0x000fe80000000800 */
[----:B------:R-:W-:Y:S04]  /*1c40*/  LDS R81, [R64+0x700] ;  /* 0x0007000040517984 */ /* 0x000fe80000000800 */
[----:B------:R-:W-:Y:S04]  /*1c50*/  LDS R82, [R65+0x300] ;  /* 0x0003000041527984 */ /* 0x000fe80000000800 */
[----:B------:R-:W0:Y:S01]  /*1c60*/  LDS R83, [R65+0x700] ;  /* 0x0007000041537984 */ /* 0x000e220000000800 */
[----:B------:R-:W-:Y:S01]  /*1c70*/  @!PT LDS RZ, [RZ] ;  /* 0x00000000fffff984 */ /* 0x000fe20000000800 */
[----:B------:R-:W-:Y:S01]  /*1c80*/  @!PT LDS RZ, [RZ] ;  /* 0x00000000fffff984 */ /* 0x000fe20000000800 */
[----:B------:R-:W-:Y:S01]  /*1c90*/  @!PT LDS RZ, [RZ] ;  /* 0x00000000fffff984 */ /* 0x000fe20000000800 */
[----:B------:R-:W-:Y:S01]  /*1ca0*/  @!PT LDS RZ, [RZ] ;  /* 0x00000000fffff984 */ /* 0x000fe20000000800 */
[----:B------:R2:W-:Y:S06]  /*1cb0*/  MEMBAR.ALL.CTA ;  /* 0x0000000000007992 */ /* 0x0005ec0000008000 */
[----:B--2---:R-:W2:Y:S01]  /*1cc0*/  FENCE.VIEW.ASYNC.S ;  /* 0x00000000000073c6 */ /* 0x004ea20000000000 */
[----:B------:R-:W-:Y:S05]  /*1cd0*/  WARPSYNC.ALL ;  /* 0x0000000000007948 */ /* 0x000fea0003800000 */
[----:B------:R-:W-:Y:S01]  /*1ce0*/  R2UR UR4, R25 ;  /* 0x00000000190472ca */ /* 0x000fe200000e0000 */
[----:B--2---:R-:W-:Y:S06]  /*1cf0*/  BAR.SYNC.DEFER_BLOCKING 0x2, 0x100 ;  /* 0x0084000000007b1d */ /* 0x004fec0000010000 */
[----:B------:R-:W-:-:S06]  /*1d00*/  UMOV UR11, 0xc0000040 ;  /* 0xc0000040000b7882 */ /* 0x000fcc0000000000 */
[----:B------:R-:W-:-:S04]  /*1d10*/  USHF.R.U32.HI UR4, URZ, 0x4, UR4 ;  /* 0x000000043f047899 */ /* 0x000fc80008011604 */
[----:B------:R-:W-:-:S04]  /*1d20*/  ULOP3.LUT UR4, UR4, 0x3fff, URZ, 0xc0, !UPT ;  /* 0x00003fff04047892 */ /* 0x000fc8000f8ec03f */
[----:B------:R-:W-:-:S04]  /*1d30*/  ULOP3.LUT UR7, UR4, 0x10000, URZ, 0xfc, !UPT ;  /* 0x0001000004077892 */ /* 0x000fc8000f8efc3f */
[----:B------:R-:W-:Y:S01]  /*1d40*/  ULEA UR4, UR39, UR7, 0x9 ;  /* 0x0000000727047291 */ /* 0x000fe2000f8e483f */
[----:B-1-34-:R-:W-:-:S03]  /*1d50*/  WARPGROUP.ARRIVE ;  /* 0x00000000000079c5 */ /* 0x01afc60000000000 */
[----:B------:R-:W-:-:S03]  /*1d60*/  UIADD3 UR6, UR4, 0x10, URZ ;  /* 0x0000001004067890 */ /* 0x000fc6000fffe03f */
[----:B------:R-:W-:Y:S02]  /*1d70*/  UMOV UR10, UR4 ;  /* 0x00000004000a7c82 */ /* 0x000fe40008000000 */
[----:B------:R-:W-:Y:S01]  /*1d80*/  HGMMA.64x64x8.F32.TF32 R24, R60, gdesc[UR8], RZ, !UPT, gsb0 ;  /* 0x04e000083c187df0 */ /* 0x000fe2000c0028ff */
[----:B------:R-:W-:Y:S01]  /*1d90*/  UMOV UR11, 0xc0000040 ;  /* 0xc0000040000b7882 */ /* 0x000fe20000000000 */
[----:B------:R-:W-:Y:S01]  /*1da0*/  UMOV UR10, UR6 ;  /* 0x00000006000a7c82 */ /* 0x000fe20008000000 */
[----:B------:R-:W-:Y:S02]  /*1db0*/  UIADD3 UR6, UR4, 0x20, URZ ;  /* 0x0000002004067890 */ /* 0x000fe4000fffe03f */
[----:B------:R-:W-:Y:S01]  /*1dc0*/  UIADD3 UR4, UR4, 0x30, URZ ;  /* 0x0000003004047890 */ /* 0x000fe2000fffe03f */
[----:B------:R-:W-:Y:S02]  /*1dd0*/  WARPGROUP.DEPBAR.LE gsb0, 0x0 ;  /* 0x00008000000079c5 */ /* 0x000fe40000010000 */
[----:B0-----:R-:W-:-:S06]  /*1de0*/  WARPGROUP.ARRIVE ;  /* 0x00000000000079c5 */ /* 0x001fcc0000000000 */
[----:B------:R-:W-:Y:S01]  /*1df0*/  HGMMA.64x64x8.F32.TF32 R24, R80, gdesc[UR8], R24, gsb0 ;  /* 0x04e0000850187df0 */ /* 0x000fe20008002818 */
[----:B------:R-:W-:Y:S01]  /*1e00*/  UMOV UR10, UR6 ;  /* 0x00000006000a7c82 */ /* 0x000fe20008000000 */
[----:B------:R-:W-:Y:S01]  /*1e10*/  UMOV UR11, 0xc0000040 ;  /* 0xc0000040000b7882 */ /* 0x000fe20000000000 */
[----:B------:R-:W-:Y:S02]  /*1e20*/  WARPGROUP.DEPBAR.LE gsb0, 0x0 ;  /* 0x00008000000079c5 */ /* 0x000fe40000010000 */
[----:B------:R-:W-:Y:S04]  /*1e30*/  LDS R60, [R64+0x400] ;  /* 0x00040000403c7984 */ /* 0x000fe80000000800 */
[----:B------:R-:W-:Y:S04]  /*1e40*/  LDS R61, [R64+0x800] ;  /* 0x00080000403d7984 */ /* 0x000fe80000000800 */
[----:B------:R-:W-:Y:S04]  /*1e50*/  LDS R62, [R65+0x400] ;  /* 0x00040000413e7984 */ /* 0x000fe80000000800 */
[----:B------:R-:W0:Y:S02]  /*1e60*/  LDS R63, [R65+0x800] ;  /* 0x00080000413f7984 */ /* 0x000e240000000800 */
        /* <DEDUP_REMOVED lines=10> */
[----:B------:R-:W-:Y:S03]  /*1f10*/  HGMMA.64x64x8.F32.TF32 R24, R60, gdesc[UR8], R24, gsb0 ;  /* 0x04e000083c187df0 */ /* 0x000fe60008002818 */
[----:B------:R-:W-:Y:S02]  /*1f20*/  WARPGROUP.DEPBAR.LE gsb0, 0x0 ;  /* 0x00008000000079c5 */ /* 0x000fe40000010000 */
[----:B------:R-:W-:Y:S05]  /*1f30*/  @!P2 BRA `(.L_x_24) ;  /* 0x000000100044a947 */ /* 0x000fea0003800000 */
[----:B------:R-:W-:Y:S05]  /*1f40*/  @!P0 BRA `(.L_x_25) ;  /* 0x0000000000048947 */ /* 0x000fea0003800000 */
[----:B------:R-:W-:Y:S01]  /*1f50*/  BPT.TRAP 0x1 ;  /* 0x000000040000795c */ /* 0x000fe20000300000 */
.L_x_25:
[----:B------:R-:W-:Y:S05]  /*1f60*/  @P1 BRA `(.L_x_26) ;  /* 0x0000000000181947 */ /* 0x000fea0003800000 */
[----:B------:R-:W0:Y:S01]  /*1f70*/  S2UR UR5, SR_CgaCtaId ;  /* 0x00000000000579c3 */ /* 0x000e220000008800 */
[----:B------:R-:W-:Y:S02]  /*1f80*/  UMOV UR4, 0x400 ;  /* 0x0000040000047882 */ /* 0x000fe40000000000 */
[----:B0-----:R-:W-:-:S06]  /*1f90*/  ULEA UR4, UR5, UR4, 0x18 ;  /* 0x0000000405047291 */ /* 0x001fcc000f8ec03f */
[----:B------:R-:W-:-:S04]  /*1fa0*/  LEA R0, R14, UR4, 0x3 ;  /* 0x000000040e007c11 */ /* 0x000fc8000f8e18ff */
[----:B------:R-:W0:Y:S02]  /*1fb0*/  SYNCS.PHASECHK.TRANS64.TRYWAIT P1, [R0+URZ], R67 ;  /* 0x00000043000075a7 */ /* 0x000e24000802017f */
[----:B0-----:R-:W-:Y:S05]  /*1fc0*/  @!P1 BRA `(.L_x_27) ;  /* 0x0000006400589947 */ /* 0x001fea0003800000 */
.L_x_26:
[----:B------:R-:W1:Y:S01]  /*1fd0*/  S2UR UR5, SR_CgaCtaId ;  /* 0x00000000000579c3 */ /* 0x000e620000008800 */
[----:B------:R-:W-:Y:S01]  /*1fe0*/  UMOV UR4, 0x400 ;  /* 0x0000040000047882 */ /* 0x000fe20000000000 */
[C---:B0-----:R-:W-:Y:S02]  /*1ff0*/  IMAD.SHL.U32 R0, R14.reuse, 0x800, RZ ;  /* 0x000008000e007824 */ /* 0x041fe400078e00ff */
[----:B------:R-:W-:-:S03]  /*2000*/  IMAD.SHL.U32 R78, R14, 0x1000, RZ ;  /* 0x000010000e4e7824 */ /* 0x000fc600078e00ff */
[----:B------:R-:W-:Y:S01]  /*2010*/  LOP3.LUT R3, R0, R72, RZ, 0xfc, !PT ;  /* 0x0000004800037212 */ /* 0x000fe200078efcff */
[----:B------:R-:W0:Y:S04]  /*2020*/  LDC R77, c[0x0][0x28c] ;  /* 0x0000a300ff4d7b82 */ /* 0x000e280000000800 */
[--C-:B------:R-:W-:Y:S02]  /*2030*/  IMAD.IADD R2, R74, 0x1, R3.reuse ;  /* 0x000000014a027824 */ /* 0x100fe400078e0203 */
[----:B------:R-:W-:Y:S01]  /*2040*/  IMAD.IADD R3, R76, 0x1, R3 ;  /* 0x000000014c037824 */ /* 0x000fe200078e0203 */
[----:B-1----:R-:W-:-:S06]  /*2050*/  ULEA UR4, UR5, UR4, 0x18 ;  /* 0x0000000405047291 */ /* 0x002fcc000f8ec03f */
[----:B------:R-:W-:Y:S01]  /*2060*/  IMAD.U32 R84, RZ, RZ, UR4 ;  /* 0x00000004ff547e24 */ /* 0x000fe2000f8e00ff */
[----:B0-----:R-:W-:Y:S01]  /*2070*/  ISETP.GE.AND P1, PT, R77, 0x41, PT ;  /* 0x000000414d00780c */ /* 0x001fe20003f26270 */
[----:B------:R-:W-:Y:S02]  /*2080*/  IMAD.U32 R77, RZ, RZ, UR39 ;  /* 0x00000027ff4d7e24 */ /* 0x000fe4000f8e00ff */
[----:B------:R-:W-:Y:S02]  /*2090*/  VIADD R60, R84, 0x24200 ;  /* 0x00024200543c7836 */ /* 0x000fe40000000000 */
[C---:B------:R-:W-:Y:S02]  /*20a0*/  IMAD R15, R2.reuse, 0x4, R84 ;  /* 0x00000004020f7824 */ /* 0x040fe400078e0254 */
[--C-:B------:R-:W-:Y:S02]  /*20b0*/  IMAD R4, R2, 0x4, R60.reuse ;  /* 0x0000000402047824 */ /* 0x100fe400078e023c */
[----:B------:R-:W-:Y:S01]  /*20c0*/  IMAD R6, R3, 0x4, R60 ;  /* 0x0000000403067824 */ /* 0x000fe200078e023c */
[----:B------:R-:W0:Y:S01]  /*20d0*/  LDS R2, [R15+0x24200] ;  /* 0x024200000f027984 */ /* 0x000e220000000800 */
[----:B------:R-:W-:-:S02]  /*20e0*/  IMAD.IADD R4, R75, 0x1, R4 ;  /* 0x000000014b047824 */ /* 0x000fc400078e0204 */
[----:B------:R-:W-:Y:S01]  /*20f0*/  IMAD R61, R3, 0x4, R84 ;  /* 0x00000004033d7824 */ /* 0x000fe200078e0254 */
[----:B------:R-:W-:Y:S01]  /*2100*/  LOP3.LUT R3, R0, R69, RZ, 0xfc, !PT ;  /* 0x0000004500037212 */ /* 0x000fe200078efcff */
[----:B------:R-:W-:Y:S01]  /*2110*/  IMAD.IADD R7, R75, 0x1, R6 ;  /* 0x000000014b077824 */ /* 0x000fe200078e0206 */
[----:B------:R-:W1:Y:S01]  /*2120*/  LDS R5, [R4] ;  /* 0x0000000004057984 */ /* 0x000e620000000800 */
[----:B------:R-:W-:Y:S02]  /*2130*/  LOP3.LUT R0, R78, R71, RZ, 0xfc, !PT ;  /* 0x000000474e007212 */ /* 0x000fe400078efcff */
[--C-:B------:R-:W-:Y:S01]  /*2140*/  IMAD.IADD R9, R74, 0x1, R3.reuse ;  /* 0x000000014a097824 */ /* 0x100fe200078e0203 */
[----:B------:R-:W2:Y:S01]  /*2150*/  LDS R6, [R61+0x24200] ;  /* 0x024200003d067984 */ /* 0x000ea20000000800 */
[----:B------:R-:W-:Y:S02]  /*2160*/  IMAD.IADD R3, R76, 0x1, R3 ;  /* 0x000000014c037824 */ /* 0x000fe400078e0203 */
[----:B------:R-:W-:Y:S01]  /*2170*/  IMAD R0, R0, 0x4, R84 ;  /* 0x0000000400007824 */ /* 0x000fe200078e0254 */
[----:B------:R-:W3:Y:S01]  /*2180*/  LDS R8, [R7] ;  /* 0x0000000007087984 */ /* 0x000ee20000000800 */
[----:B------:R-:W-:-:S02]  /*2190*/  IMAD R10, R9, 0x4, R60 ;  /* 0x00000004090a7824 */ /* 0x000fc400078e023c */
[----:B------:R-:W-:Y:S01]  /*21a0*/  IMAD.IADD R13, R73, 0x1, R0 ;  /* 0x00000001490d7824 */ /* 0x000fe200078e0200 */
[----:B------:R-:W-:Y:S01]  /*21b0*/  LDS R64, [R0+0x200] ;  /* 0x0002000000407984 */ /* 0x000fe20000000800 */
[----:B------:R-:W-:Y:S02]  /*21c0*/  IMAD R60, R3, 0x4, R60 ;  /* 0x00000004033c7824 */ /* 0x000fe400078e023c */
[----:B------:R-:W-:Y:S01]  /*21d0*/  IMAD R62, R9, 0x4, R84 ;  /* 0x00000004093e7824 */ /* 0x000fe200078e0254 */
[----:B------:R-:W-:Y:S01]  /*21e0*/  LDS R65, [R0+0x600] ;  /* 0x0006000000417984 */ /* 0x000fe20000000800 */
[----:B------:R-:W-:Y:S02]  /*21f0*/  IMAD.IADD R10, R73, 0x1, R10 ;  /* 0x00000001490a7824 */ /* 0x000fe400078e020a */
[----:B------:R-:W-:Y:S01]  /*2200*/  IMAD R63, R3, 0x4, R84 ;  /* 0x00000004033f7824 */ /* 0x000fe200078e0254 */
[----:B------:R-:W-:Y:S01]  /*2210*/  LDS R66, [R13+0x200] ;  /* 0x000200000d427984 */ /* 0x000fe20000000800 */
[----:B------:R-:W-:-:S03]  /*2220*/  IMAD.IADD R3, R73, 0x1, R60 ;  /* 0x0000000149037824 */ /* 0x000fc600078e023c */
[----:B------:R-:W-:Y:S01]  /*2230*/  LDS R67, [R13+0x600] ;  /* 0x000600000d437984 */ /* 0x000fe20000000800 */
[----:B------:R-:W-:-:S03]  /*2240*/  NOP ;  /* 0x0000000000007918 */ /* 0x000fc60000000000 */
[----:B0-----:R-:W-:Y:S04]  /*2250*/  STS [R62+0x24200], R2 ;  /* 0x024200023e007388 */ /* 0x001fe80000000800 */
[----:B-1----:R-:W-:Y:S04]  /*2260*/  STS [R10], R5 ;  /* 0x000000050a007388 */ /* 0x002fe80000000800 */
[----:B--2---:R-:W-:Y:S04]  /*2270*/  STS [R63+0x24200], R6 ;  /* 0x024200063f007388 */ /* 0x004fe80000000800 */
[----:B---3--:R-:W-:Y:S04]  /*2280*/  STS [R3], R8 ;  /* 0x0000000803007388 */ /* 0x008fe80000000800 */
[----:B------:R-:W0:Y:S04]  /*2290*/  LDS R9, [R15+0x25200] ;  /* 0x025200000f097984 */ /* 0x000e280000000800 */
[----:B------:R-:W1:Y:S04]  /*22a0*/  LDS R11, [R4+0x1000] ;  /* 0x00100000040b7984 */ /* 0x000e680000000800 */
[----:B------:R-:W2:Y:S04]  /*22b0*/  LDS R0, [R61+0x25200] ;  /* 0x025200003d007984 */ /* 0x000ea80000000800 */
[----:B------:R-:W3:Y:S01]  /*22c0*/  LDS R60, [R7+0x1000] ;  /* 0x00100000073c7984 */ /* 0x000ee20000000800 */
[----:B------:R-:W-:-:S03]  /*22d0*/  NOP ;  /* 0x0000000000007918 */ /* 0x000fc60000000000 */
[----:B0-----:R0:W-:Y:S04]  /*22e0*/  STS [R62+0x25200], R9 ;  /* 0x025200093e007388 */ /* 0x0011e80000000800 */
[----:B-1----:R0:W-:Y:S04]  /*22f0*/  STS [R10+0x1000], R11 ;  /* 0x0010000b0a007388 */ /* 0x0021e80000000800 */
[----:B--2---:R0:W-:Y:S04]  /*2300*/  STS [R63+0x25200], R0 ;  /* 0x025200003f007388 */ /* 0x0041e80000000800 */
[----:B---3--:R0:W-:Y:S01]  /*2310*/  STS [R3+0x1000], R60 ;  /* 0x0010003c03007388 */ /* 0x0081e20000000800 */
[----:B------:R-:W-:Y:S05]  /*2320*/  @!P1 BRA `(.L_x_28) ;  /* 0x00000008004c9947 */ /* 0x000fea0003800000 */
[----:B------:R-:W-:Y:S01]  /*2330*/  R2UR UR4, R14 ;  /* 0x000000000e0472ca */ /* 0x000fe200000e0000 */
[----:B------:R-:W-:Y:S01]  /*2340*/  UIADD3 UR5, UR40, -0x1, URZ ;  /* 0xffffffff28057890 */ /* 0x000fe2000fffe03f */
[----:B------:R-:W-:-:S05]  /*2350*/  IMAD.U32 R77, RZ, RZ, UR39 ;  /* 0x00000027ff4d7e24 */ /* 0x000fca000f8e00ff */
[----:B------:R-:W-:-:S08]  /*2360*/  IMAD.U32 R79, RZ, RZ, UR5 ;  /* 0x00000005ff4f7e24 */ /* 0x000fd0000f8e00ff */
.L_x_37:
[----:B------:R-:W-:-:S04]  /*2370*/  UIADD3 UR5, UR4, 0x1, URZ ;  /* 0x0000000104057890 */ /* 0x000fc8000fffe03f */
[----:B------:R-:W-:-:S04]  /*2380*/  UISETP.NE.AND UP0, UPT, UR5, 0x9, UPT ;  /* 0x000000090500788c */ /* 0x000fc8000bf05270 */
[----:B------:R-:W-:Y:S02]  /*2390*/  USEL UR6, URZ, 0x1, UP0 ;  /* 0x000000013f067887 */ /* 0x000fe40008000000 */
[----:B------:R-:W-:-:S04]  /*23a0*/  USEL UR5, UR5, URZ, UP0 ;  /* 0x0000003f05057287 */ /* 0x000fc80008000000 */
[----:B------:R-:W-:Y:S02]  /*23b0*/  LOP3.LUT R85, R85, UR6, RZ, 0x3c, !PT ;  /* 0x0000000655557c12 */ /* 0x000fe4000f8e3cff */
[----:B------:R-:W-:Y:S01]  /*23c0*/  IMAD.U32 R14, RZ, RZ, UR5 ;  /* 0x00000005ff0e7e24 */ /* 0x000fe2000f8e00ff */
[----:B01----:R-:W-:Y:S06]  /*23d0*/  @!P0 BRA `(.L_x_29) ;  /* 0x0000000000048947 */ /* 0x003fec0003800000 */
[----:B------:R-:W-:Y:S01]  /*23e0*/  BPT.TRAP 0x1 ;  /* 0x000000040000795c */ /* 0x000fe20000300000 */
.L_x_29:
[----:B0-----:R-:W0:Y:S01]  /*23f0*/  S2R R0, SR_TID.X ;  /* 0x0000000000007919 */ /* 0x001e220000002100 */
[----:B------:R-:W-:Y:S01]  /*2400*/  MOV R84, 0x400 ;  /* 0x0000040000547802 */ /* 0x000fe20000000f00 */
[----:B------:R-:W-:Y:S01]  /*2410*/  ULEA UR6, UR4, UR7, 0x9 ;  /* 0x0000000704067291 */ /* 0x000fe2000f8e483f */
[----:B------:R-:W1:Y:S01]  /*2420*/  S2R R5, SR_CgaCtaId ;  /* 0x0000000000057919 */ /* 0x000e620000008800 */
[----:B------:R-:W-:-:S05]  /*2430*/  UMOV UR11, 0xc0000040 ;  /* 0xc0000040000b7882 */ /* 0x000fca0000000000 */
[----:B------:R-:W-:Y:S01]  /*2440*/  UMOV UR10, UR6 ;  /* 0x00000006000a7c82 */ /* 0x000fe20008000000 */
[C---:B0-----:R-:W-:Y:S01]  /*2450*/  IMAD.SHL.U32 R70, R0.reuse, 0x10, RZ ;  /* 0x0000001000467824 */ /* 0x041fe200078e00ff */
[----:B------:R-:W-:Y:S01]  /*2460*/  SHF.R.U32.HI R12, RZ, 0x2, R0 ;  /* 0x00000002ff0c7819 */ /* 0x000fe20000011600 */
[----:B------:R-:W-:Y:S01]  /*2470*/  IMAD.SHL.U32 R0, R0, 0x8, RZ ;  /* 0x0000000800007824 */ /* 0x000fe200078e00ff */
[----:B-1----:R-:W-:Y:S02]  /*2480*/  LEA R84, R5, R84, 0x18 ;  /* 0x0000005405547211 */ /* 0x002fe400078ec0ff */
[----:B------:R-:W-:Y:S02]  /*2490*/  LOP3.LUT R70, R70, 0xe00, RZ, 0xc0, !PT ;  /* 0x00000e0046467812 */ /* 0x000fe400078ec0ff */
[----:B------:R-:W-:Y:S01]  /*24a0*/  LOP3.LUT R21, R12, 0x4, RZ, 0xc0, !PT ;  /* 0x000000040c157812 */ /* 0x000fe200078ec0ff */
[----:B------:R-:W-:Y:S01]  /*24b0*/  IMAD R4, R14, 0x8, R84 ;  /* 0x000000080e047824 */ /* 0x000fe200078e0254 */
[----:B------:R-:W-:-:S02]  /*24c0*/  LOP3.LUT R20, R12, 0x3, RZ, 0xc0, !PT ;  /* 0x000000030c147812 */ /* 0x000fc400078ec0ff */
[----:B------:R-:W-:Y:S02]  /*24d0*/  LOP3.LUT R3, R70, R21, RZ, 0xfc, !PT ;  /* 0x0000001546037212 */ /* 0x000fe400078efcff */
[----:B------:R-:W-:Y:S02]  /*24e0*/  SHF.L.U32 R5, R85, 0x1f, RZ ;  /* 0x0000001f55057819 */ /* 0x000fe400000006ff */
[----:B------:R-:W-:Y:S02]  /*24f0*/  LOP3.LUT R3, R3, R20, RZ, 0xfc, !PT ;  /* 0x0000001403037212 */ /* 0x000fe400078efcff */
[----:B------:R0:W1:Y:S02]  /*2500*/  SYNCS.PHASECHK.TRANS64.TRYWAIT P1, [R4+URZ], R5 ;  /* 0x00000005040075a7 */ /* 0x000064000802017f */
[----:B------:R-:W-:Y:S01]  /*2510*/  LOP3.LUT R0, R3, 0x18, R0, 0xf8, !PT ;  /* 0x0000001803007812 */ /* 0x000fe200078ef800 */
[----:B------:R-:W-:Y:S01]  /*2520*/  IMAD.U32 R3, RZ, RZ, UR4 ;  /* 0x00000004ff037e24 */ /* 0x000fe2000f8e00ff */
[----:B------:R-:W-:-:S03]  /*2530*/  UIADD3 UR4, UR6, 0x10, URZ ;  /* 0x0000001006047890 */ /* 0x000fc6000fffe03f */
[----:B------:R-:W-:-:S04]  /*2540*/  IMAD R0, R3, 0x1000, R0 ;  /* 0x0000100003007824 */ /* 0x000fc800078e0200 */
[----:B------:R-:W-:-:S04]  /*2550*/  IMAD R2, R0, 0x4, R84 ;  /* 0x0000000400027824 */ /* 0x000fc800078e0254 */
[----:B------:R-:W-:Y:S01]  /*2560*/  IMAD.IADD R3, R73, 0x1, R2 ;  /* 0x0000000149037824 */ /* 0x000fe200078e0202 */
[----:B------:R-:W-:Y:S04]  /*2570*/  LDS R80, [R2+0x300] ;  /* 0x0003000002507984 */ /* 0x000fe80000000800 */
[----:B------:R-:W-:Y:S04]  /*2580*/  LDS R81, [R2+0x700] ;  /* 0x0007000002517984 */ /* 0x000fe80000000800 */
[----:B------:R-:W-:Y:S04]  /*2590*/  LDS R82, [R3+0x300] ;  /* 0x0003000003527984 */ /* 0x000fe80000000800 */
[----:B------:R-:W2:Y:S01]  /*25a0*/  LDS R83, [R3+0x700] ;  /* 0x0007000003537984 */ /* 0x000ea20000000800 */
[----:B------:R-:W-:Y:S01]  /*25b0*/  @!PT LDS RZ, [RZ] ;  /* 0x00000000fffff984 */ /* 0x000fe20000000800 */
[----:B------:R-:W-:Y:S01]  /*25c0*/  @!PT LDS RZ, [RZ] ;  /* 0x00000000fffff984 */ /* 0x000fe20000000800 */
[----:B------:R-:W-:Y:S01]  /*25d0*/  @!PT LDS RZ, [RZ] ;  /* 0x00000000fffff984 */ /* 0x000fe20000000800 */
[----:B------:R-:W-:Y:S01]  /*25e0*/  @!PT LDS RZ, [RZ] ;  /* 0x00000000fffff984 */ /* 0x000fe20000000800 */
[----:B------:R3:W-:Y:S06]  /*25f0*/  MEMBAR.ALL.CTA ;  /* 0x0000000000007992 */ /* 0x0007ec0000008000 */
[----:B---3--:R-:W3:Y:S02]  /*2600*/  FENCE.VIEW.ASYNC.S ;  /* 0x00000000000073c6 */ /* 0x008ee40000000000 */
[----:B---3--:R-:W-:Y:S06]  /*2610*/  BAR.SYNC.DEFER_BLOCKING 0x2, 0x100 ;  /* 0x0084000000007b1d */ /* 0x008fec0000010000 */
[----:B------:R-:W-:-:S06]  /*2620*/  WARPGROUP.ARRIVE ;  /* 0x00000000000079c5 */ /* 0x000fcc0000000000 */
[----:B------:R-:W-:Y:S01]  /*2630*/  HGMMA.64x64x8.F32.TF32 R24, R64, gdesc[UR8], R24, gsb0 ;  /* 0x04e0000840187df0 */ /* 0x000fe20008002818 */
[----:B------:R-:W-:Y:S01]  /*2640*/  UMOV UR10, UR4 ;  /* 0x00000004000a7c82 */ /* 0x000fe20008000000 */
[----:B------:R-:W-:Y:S01]  /*2650*/  UMOV UR11, 0xc0000040 ;  /* 0xc0000040000b7882 */ /* 0x000fe20000000000 */
[----:B------:R-:W-:Y:S02]  /*2660*/  WARPGROUP.DEPBAR.LE gsb0, 0x0 ;  /* 0x00008000000079c5 */ /* 0x000fe40000010000 */
[----:B--2---:R-:W-:-:S06]  /*2670*/  WARPGROUP.ARRIVE ;  /* 0x00000000000079c5 */ /* 0x004fcc0000000000 */
[----:B------:R-:W-:Y:S03]  /*2680*/  HGMMA.64x64x8.F32.TF32 R24, R80, gdesc[UR8], R24, gsb0 ;  /* 0x04e0000850187df0 */ /* 0x000fe60008002818 */
[----:B------:R-:W-:Y:S02]  /*2690*/  WARPGROUP.DEPBAR.LE gsb0, 0x0 ;  /* 0x00008000000079c5 */ /* 0x000fe40000010000 */
[----:B------:R0:W2:Y:S04]  /*26a0*/  LDS R60, [R2+0x400] ;  /* 0x00040000023c7984 */ /* 0x0000a80000000800 */
[----:B------:R0:W3:Y:S04]  /*26b0*/  LDS R61, [R2+0x800] ;  /* 0x00080000023d7984 */ /* 0x0000e80000000800 */
[----:B------:R0:W4:Y:S04]  /*26c0*/  LDS R62, [R3+0x400] ;  /* 0x00040000033e7984 */ /* 0x0001280000000800 */
[----:B------:R0:W0:Y:S01]  /*26d0*/  LDS R63, [R3+0x800] ;  /* 0x00080000033f7984 */ /* 0x0000220000000800 */
[----:B-1----:R-:W-:Y:S05]  /*26e0*/  @!P0 BRA `(.L_x_30) ;  /* 0x0000000000048947 */ /* 0x002fea0003800000 */
[----:B------:R-:W-:Y:S01]  /*26f0*/  BPT.TRAP 0x1 ;  /* 0x000000040000795c */ /* 0x000fe20000300000 */
.L_x_30:
[----:B------:R-:W-:Y:S01]  /*2700*/  IMAD R0, R77, 0x8, R84 ;  /* 0x000000084d007824 */ /* 0x000fe200078e0254 */
[----:B------:R-:W-:-:S03]  /*2710*/  ISETP.GT.U32.AND P2, PT, R16, 0x1, PT ;  /* 0x000000011000780c */ /* 0x000fc60003f44070 */
[----:B------:R-:W-:-:S05]  /*2720*/  VIADD R0, R0, 0x48 ;  /* 0x0000004800007836 */ /* 0x000fca0000000000 */
[----:B------:R-:W-:-:S04]  /*2730*/  PRMT R0, RZ, 0x654, R0 ;  /* 0x00000654ff007816 */ /* 0x000fc80000000000 */
[----:B------:R1:W-:Y:S01]  /*2740*/  SYNCS.ARRIVE.TRANS64.RED.A1T0 RZ, [R0+URZ], RZ ;  /* 0x000000ff00ff79a7 */ /* 0x0003e2000810043f */
[----:B------:R-:W-:Y:S05]  /*2750*/  @P2 BRA `(.L_x_31) ;  /* 0x0000000000042947 */ /* 0x000fea0003800000 */
[----:B------:R-:W-:Y:S01]  /*2760*/  BPT.TRAP 0x1 ;  /* 0x000000040000795c */ /* 0x000fe20000300000 */
.L_x_31:
[----:B------:R-:W-:Y:S01]  /*2770*/  UIADD3 UR4, UR6, 0x20, URZ ;  /* 0x0000002006047890 */ /* 0x000fe2000fffe03f */
[----:B0-234-:R-:W-:Y:S01]  /*2780*/  WARPGROUP.ARRIVE ;  /* 0x00000000000079c5 */ /* 0x01dfe20000000000 */
[----:B------:R-:W-:Y:S01]  /*2790*/  UMOV UR11, 0xc0000040 ;  /* 0xc0000040000b7882 */ /* 0x000fe20000000000 */
[----:B------:R-:W-:-:S04]  /*27a0*/  VIADD R77, R77, 0x1 ;  /* 0x000000014d4d7836 */ /* 0x000fc80000000000 */
[----:B------:R-:W-:Y:S01]  /*27b0*/  UMOV UR10, UR4 ;  /* 0x00000004000a7c82 */ /* 0x000fe20008000000 */
[C---:B------:R-:W-:Y:S01]  /*27c0*/  ISETP.NE.AND P2, PT, R77.reuse, 0x9, PT ;  /* 0x000000094d00780c */ /* 0x040fe20003f45270 */
[----:B------:R-:W-:Y:S03]  /*27d0*/  HGMMA.64x64x8.F32.TF32 R24, R60, gdesc[UR8], R24, gsb0 ;  /* 0x04e000083c187df0 */ /* 0x000fe60008002818 */
[----:B------:R-:W-:Y:S01]  /*27e0*/  SEL R77, R77, RZ, P2 ;  /* 0x000000ff4d4d7207 */ /* 0x000fe20001000000 */
[----:B------:R-:W-:Y:S02]  /*27f0*/  WARPGROUP.DEPBAR.LE gsb0, 0x0 ;  /* 0x00008000000079c5 */ /* 0x000fe40000010000 */
[----:B------:R0:W2:Y:S04]  /*2800*/  LDS R60, [R2+0x500] ;  /* 0x00050000023c7984 */ /* 0x0000a80000000800 */
[----:B------:R0:W3:Y:S04]  /*2810*/  LDS R61, [R2+0x900] ;  /* 0x00090000023d7984 */ /* 0x0000e80000000800 */
[----:B------:R0:W4:Y:S04]  /*2820*/  LDS R62, [R3+0x500] ;  /* 0x00050000033e7984 */ /* 0x0001280000000800 */
[----:B------:R0:W0:Y:S01]  /*2830*/  LDS R63, [R3+0x900] ;  /* 0x00090000033f7984 */ /* 0x0000220000000800 */
[----:B------:R-:W-:Y:S05]  /*2840*/  @!P0 BRA `(.L_x_32) ;  /* 0x0000000000048947 */ /* 0x000fea0003800000 */
[----:B------:R-:W-:Y:S01]  /*2850*/  BPT.TRAP 0x1 ;  /* 0x000000040000795c */ /* 0x000fe20000300000 */
.L_x_32:
[C---:B------:R-:W-:Y:S01]  /*2860*/  IMAD.SHL.U32 R78, R14.reuse, 0x1000, RZ ;  /* 0x000010000e4e7824 */ /* 0x040fe200078e00ff */
[----:B------:R-:W-:Y:S01]  /*2870*/  BSSY B0, `(.L_x_33) ;  /* 0x0000007000007945 */ /* 0x000fe20003800000 */
[----:B------:R-:W-:-:S03]  /*2880*/  IMAD.SHL.U32 R13, R14, 0x800, RZ ;  /* 0x000008000e0d7824 */ /* 0x000fc600078e00ff */
[----:B0-----:R-:W-:Y:S02]  /*2890*/  LOP3.LUT R3, R78, R71, RZ, 0xfc, !PT ;  /* 0x000000474e037212 */ /* 0x001fe400078efcff */
[----:B------:R-:W-:Y:S01]  /*28a0*/  LOP3.LUT R7, R13, R72, RZ, 0xfc, !PT ;  /* 0x000000480d077212 */ /* 0x000fe200078efcff */
[----:B------:R-:W-:Y:S06]  /*28b0*/  @P1 BRA `(.L_x_34) ;  /* 0x0000000000081947 */ /* 0x000fec0003800000 */
[----:B------:R-:W0:Y:S02]  /*28c0*/  SYNCS.PHASECHK.TRANS64.TRYWAIT P1, [R4+URZ], R5 ;  /* 0x00000005040075a7 */ /* 0x000e24000802017f */
[----:B0-----:R-:W-:Y:S05]  /*28d0*/  @!P1 BRA `(.L_x_35) ;  /* 0x0000005c00289947 */ /* 0x001fea0003800000 */
.L_x_34:
[----:B------:R-:W-:Y:S05]  /*28e0*/  BSYNC B0 ;  /* 0x0000000000007941 */ /* 0x000fea0003800000 */
.L_x_33:
[--C-:B-1----:R-:W-:Y:S01]  /*28f0*/  IMAD.IADD R0, R74, 0x1, R7.reuse ;  /* 0x000000014a007824 */ /* 0x102fe200078e0207 */
[----:B------:R-:W-:Y:S01]  /*2900*/  UMOV UR4, 0xffffffff ;  /* 0xffffffff00047882 */ /* 0x000fe20000000000 */
[----:B------:R-:W-:Y:S01]  /*2910*/  VIADD R9, R84, 0x24200 ;  /* 0x0002420054097836 */ /* 0x000fe20000000000 */
[----:B------:R-:W-:Y:S01]  /*2920*/  LOP3.LUT R13, R13, R69, RZ, 0xfc, !PT ;  /* 0x000000450d0d7212 */ /* 0x000fe200078efcff */
[----:B------:R-:W-:Y:S02]  /*2930*/  IMAD.IADD R7, R76, 0x1, R7 ;  /* 0x000000014c077824 */ /* 0x000fe400078e0207 */
[--C-:B------:R-:W-:Y:S02]  /*2940*/  IMAD R10, R3, 0x4, R84.reuse ;  /* 0x00000004030a7824 */ /* 0x100fe400078e0254 */
[C-C-:B------:R-:W-:Y:S02]  /*2950*/  IMAD R6, R0.reuse, 0x4, R9.reuse ;  /* 0x0000000400067824 */ /* 0x140fe400078e0209 */
[----:B------:R-:W-:Y:S01]  /*2960*/  IMAD R8, R7, 0x4, R9 ;  /* 0x0000000407087824 */ /* 0x000fe200078e0209 */
[----:B------:R0:W1:Y:S01]  /*2970*/  LDS R64, [R10+0x200] ;  /* 0x000200000a407984 */ /* 0x0000620000000800 */
[----:B------:R-:W-:-:S02]  /*2980*/  IMAD R5, R0, 0x4, R84 ;  /* 0x0000000400057824 */ /* 0x000fc400078e0254 */
[----:B------:R-:W-:Y:S01]  /*2990*/  IMAD R7, R7, 0x4, R84 ;  /* 0x0000000407077824 */ /* 0x000fe200078e0254 */
[----:B------:R0:W0:Y:S01]  /*29a0*/  LDS R65, [R10+0x600] ;  /* 0x000600000a417984 */ /* 0x0000220000000800 */
[----:B------:R-:W-:Y:S02]  /*29b0*/  IMAD.IADD R11, R73, 0x1, R10 ;  /* 0x00000001490b7824 */ /* 0x000fe400078e020a */
[C---:B------:R-:W-:Y:S01]  /*29c0*/  IMAD.IADD R6, R75.reuse, 0x1, R6 ;  /* 0x000000014b067824 */ /* 0x040fe200078e0206 */
[----:B------:R0:W0:Y:S01]  /*29d0*/  LDS R0, [R5+0x24200] ;  /* 0x0242000005007984 */ /* 0x0000220000000800 */
[----:B------:R-:W-:-:S03]  /*29e0*/  IMAD.IADD R8, R75, 0x1, R8 ;  /* 0x000000014b087824 */ /* 0x000fc600078e0208 */
[----:B------:R0:W0:Y:S04]  /*29f0*/  LDS R3, [R7+0x24200] ;  /* 0x0242000007037984 */ /* 0x0000280000000800 */
[----:B------:R0:W0:Y:S04]  /*2a00*/  LDS R66, [R11+0x200] ;  /* 0x000200000b427984 */ /* 0x0000280000000800 */
[----:B------:R0:W0:Y:S04]  /*2a10*/  LDS R67, [R11+0x600] ;  /* 0x000600000b437984 */ /* 0x0000280000000800 */
[----:B------:R0:W0:Y:S04]  /*2a20*/  LDS R2, [R6] ;  /* 0x0000000006027984 */ /* 0x0000280000000800 */
[----:B------:R0:W0:Y:S01]  /*2a30*/  LDS R4, [R8] ;  /* 0x0000000008047984 */ /* 0x0000220000000800 */
[----:B------:R-:W-:Y:S05]  /*2a40*/  BRA.DIV UR4, `(.L_x_36) ;  /* 0x0000005a04e07947 */ /* 0x000fea000b800000 */
[--C-:B0-----:R-:W-:Y:S01]  /*2a50*/  IMAD.IADD R10, R74, 0x1, R13.reuse ;  /* 0x000000014a0a7824 */ /* 0x101fe200078e020d */
[----:B------:R-:W-:Y:S01]  /*2a60*/  NOP ;  /* 0x0000000000007918 */ /* 0x000fe20000000000 */
[----:B------:R-:W-:Y:S02]  /*2a70*/  IMAD.IADD R13, R76, 0x1, R13 ;  /* 0x000000014c0d7824 */ /* 0x000fe400078e020d */
[C-C-:B------:R-:W-:Y:S02]  /*2a80*/  IMAD R80, R10.reuse, 0x4, R9.reuse ;  /* 0x000000040a507824 */ /* 0x140fe400078e0209 */
[----:B------:R-:W-:Y:S02]  /*2a90*/  IMAD R82, R13, 0x4, R9 ;  /* 0x000000040d527824 */ /* 0x000fe400078e0209 */
[----:B------:R-:W-:Y:S02]  /*2aa0*/  IMAD R9, R10, 0x4, R84 ;  /* 0x000000040a097824 */ /* 0x000fe400078e0254 */
[----:B------:R-:W-:-:S02]  /*2ab0*/  IMAD.IADD R11, R73, 0x1, R80 ;  /* 0x00000001490b7824 */ /* 0x000fc400078e0250 */
[----:B------:R-:W-:Y:S01]  /*2ac0*/  IMAD R10, R13, 0x4, R84 ;  /* 0x000000040d0a7824 */ /* 0x000fe200078e0254 */
[----:B------:R0:W-:Y:S01]  /*2ad0*/  STS [R9+0x24200], R0 ;  /* 0x0242000009007388 */ /* 0x0001e20000000800 */
[----:B------:R-:W-:-:S03]  /*2ae0*/  IMAD.IADD R13, R73, 0x1, R82 ;  /* 0x00000001490d7824 */ /* 0x000fc600078e0252 */
[----:B------:R0:W-:Y:S04]  /*2af0*/  STS [R11], R2 ;  /* 0x000000020b007388 */ /* 0x0001e80000000800 */
[----:B------:R0:W-:Y:S04]  /*2b00*/  STS [R10+0x24200], R3 ;  /* 0x024200030a007388 */ /* 0x0001e80000000800 */
[----:B------:R0:W-:Y:S04]  /*2b10*/  STS [R13], R4 ;  /* 0x000000040d007388 */ /* 0x0001e80000000800 */
[----:B------:R0:W0:Y:S04]  /*2b20*/  LDS R80, [R5+0x25200] ;  /* 0x0252000005507984 */ /* 0x0000280000000800 */
[----:B------:R-:W0:Y:S04]  /*2b30*/  LDS R6, [R6+0x1000] ;  /* 0x0010000006067984 */ /* 0x000e280000000800 */
[----:B------:R-:W0:Y:S04]  /*2b40*/  LDS R7, [R7+0x25200] ;  /* 0x0252000007077984 */ /* 0x000e280000000800 */
[----:B------:R-:W0:Y:S01]  /*2b50*/  LDS R8, [R8+0x1000] ;  /* 0x0010000008087984 */ /* 0x000e220000000800 */
[----:B------:R-:W-:Y:S01]  /*2b60*/  NOP ;  /* 0x0000000000007918 */ /* 0x000fe20000000000 */
.L_x_149:
[----:B0-----:R0:W-:Y:S01]  /*2b70*/  STS [R9+0x25200], R80 ;  /* 0x0252005009007388 */ /* 0x0011e20000000800 */
[----:B------:R-:W-:Y:S05]  /*2b80*/  WARPSYNC.ALL ;  /* 0x0000000000007948 */ /* 0x000fea0003800000 */
[----:B------:R0:W-:Y:S04]  /*2b90*/  STS [R11+0x1000], R6 ;  /* 0x001000060b007388 */ /* 0x0001e80000000800 */
[----:B------:R0:W-:Y:S04]  /*2ba0*/  STS [R10+0x25200], R7 ;  /* 0x025200070a007388 */ /* 0x0001e80000000800 */
[----:B------:R0:W-:Y:S01]  /*2bb0*/  STS [R13+0x1000], R8 ;  /* 0x001000080d007388 */ /* 0x0001e20000000800 */
[----:B------:R-:W-:Y:S01]  /*2bc0*/  UIADD3 UR4, UR6, 0x30, URZ ;  /* 0x0000003006047890 */ /* 0x000fe2000fffe03f */
[----:B--234-:R-:W-:Y:S01]  /*2bd0*/  WARPGROUP.ARRIVE ;  /* 0x00000000000079c5 */ /* 0x01cfe20000000000 */
[----:B------:R-:W-:Y:S01]  /*2be0*/  UMOV UR11, 0xc0000040 ;  /* 0xc0000040000b7882 */ /* 0x000fe20000000000 */
[C---:B------:R-:W-:Y:S01]  /*2bf0*/  ISETP.GT.AND P1, PT, R79.reuse, 0x2, PT ;  /* 0x000000024f00780c */ /* 0x040fe20003f24270 */
[----:B------:R-:W-:-:S03]  /*2c00*/  VIADD R79, R79, 0xffffffff ;  /* 0xffffffff4f4f7836 */ /* 0x000fc60000000000 */
[----:B------:R-:W-:Y:S01]  /*2c10*/  UMOV UR10, UR4 ;  /* 0x00000004000a7c82 */ /* 0x000fe20008000000 */
[----:B------:R-:W-:Y:S01]  /*2c20*/  R2UR UR4, R14 ;  /* 0x000000000e0472ca */ /* 0x000fe200000e0000 */
[----:B------:R-:W-:Y:S03]  /*2c30*/  HGMMA.64x64x8.F32.TF32 R24, R60, gdesc[UR8], R24, gsb0 ;  /* 0x04e000083c187df0 */ /* 0x000fe60008002818 */
[----:B------:R-:W-:-:S04]  /*2c40*/  WARPGROUP.DEPBAR.LE gsb0, 0x0 ;  /* 0x00008000000079c5 */ /* 0x000fc80000010000 */
[----:B------:R-:W-:Y:S07]  /*2c50*/  @P1 BRA `(.L_x_37) ;  /* 0xfffffff400c41947 */ /* 0x000fee000383ffff */
.L_x_28:
[----:B0-----:R-:W0:Y:S01]  /*2c60*/  S2R R0, SR_TID.X ;  /* 0x0000000000007919 */ /* 0x001e220000002100 */
[----:B------:R-:W-:Y:S01]  /*2c70*/  LOP3.LUT R21, R20, R70, R21, 0xfe, !PT ;  /* 0x0000004614157212 */ /* 0x000fe200078efe15 */
[----:B------:R-:W-:Y:S01]  /*2c80*/  IMAD.MOV.U32 R15, RZ, RZ, -0x3fffffc0 ;  /* 0xc0000040ff0f7424 */ /* 0x000fe200078e00ff */
[----:B------:R-:W-:Y:S01]  /*2c90*/  LEA R14, R14, UR7, 0x9 ;  /* 0x000000070e0e7c11 */ /* 0x000fe2000f8e48ff */
[----:B------:R-:W-:-:S03]  /*2ca0*/  IMAD.MOV.U32 R3, RZ, RZ, -0x3fffffc0 ;  /* 0xc0000040ff037424 */ /* 0x000fc600078e00ff */
[C---:B------:R-:W-:Y:S01]  /*2cb0*/  R2UR UR6, R14.reuse ;  /* 0x000000000e0672ca */ /* 0x040fe200000e0000 */
[----:B------:R-:W-:Y:S01]  /*2cc0*/  VIADD R2, R14, 0x10 ;  /* 0x000000100e027836 */ /* 0x000fe20000000000 */
[----:B------:R-:W-:Y:S01]  /*2cd0*/  R2UR UR7, R15 ;  /* 0x000000000f0772ca */ /* 0x000fe200000e0000 */
[----:B0-----:R-:W-:-:S05]  /*2ce0*/  IMAD.SHL.U32 R0, R0, 0x8, RZ ;  /* 0x0000000800007824 */ /* 0x001fca00078e00ff */
[----:B------:R-:W-:-:S05]  /*2cf0*/  LOP3.LUT R21, R21, 0x18, R0, 0xf8, !PT ;  /* 0x0000001815157812 */ /* 0x000fca00078ef800 */
[----:B------:R-:W-:-:S04]  /*2d00*/  IMAD.IADD R78, R21, 0x1, R78 ;  /* 0x00000001154e7824 */ /* 0x000fc800078e024e */
[----:B------:R-:W-:-:S04]  /*2d10*/  IMAD R78, R78, 0x4, R84 ;  /* 0x000000044e4e7824 */ /* 0x000fc800078e0254 */
[----:B------:R-:W-:Y:S01]  /*2d20*/  IMAD.IADD R73, R73, 0x1, R78 ;  /* 0x0000000149497824 */ /* 0x000fe200078e024e */
        /* <DEDUP_REMOVED lines=9> */
[----:B--2---:R-:W2:Y:S02]  /*2dc0*/  FENCE.VIEW.ASYNC.S ;  /* 0x00000000000073c6 */ /* 0x004ea40000000000 */
[----:B--2---:R-:W-:Y:S06]  /*2dd0*/  BAR.SYNC.DEFER_BLOCKING 0x2, 0x100 ;  /* 0x0084000000007b1d */ /* 0x004fec0000010000 */
[----:B-1----:R-:W-:-:S06]  /*2de0*/  WARPGROUP.ARRIVE ;  /* 0x00000000000079c5 */ /* 0x002fcc0000000000 */
[----:B------:R-:W-:Y:S01]  /*2df0*/  HGMMA.64x64x8.F32.TF32 R24, R64, gdesc[UR4], R24, gsb0 ;  /* 0x04e0000440187df0 */ /* 0x000fe20008002818 */
[----:B------:R-:W-:Y:S02]  /*2e00*/  R2UR UR6, R2 ;  /* 0x00000000020672ca */ /* 0x000fe400000e0000 */
[----:B------:R-:W-:Y:S01]  /*2e10*/  R2UR UR7, R3 ;  /* 0x00000000030772ca */ /* 0x000fe200000e0000 */
[----:B------:R-:W-:Y:S02]  /*2e20*/  WARPGROUP.DEPBAR.LE gsb0, 0x0 ;  /* 0x00008000000079c5 */ /* 0x000fe40000010000 */
[----:B0-----:R-:W-:-:S10]  /*2e30*/  WARPGROUP.ARRIVE ;  /* 0x00000000000079c5 */ /* 0x001fd40000000000 */
[----:B------:R-:W-:Y:S03]  /*2e40*/  HGMMA.64x64x8.F32.TF32 R24, R60, gdesc[UR4], R24, gsb0 ;  /* 0x04e000043c187df0 */ /* 0x000fe60008002818 */
[----:B------:R-:W-:Y:S02]  /*2e50*/  WARPGROUP.DEPBAR.LE gsb0, 0x0 ;  /* 0x00008000000079c5 */ /* 0x000fe40000010000 */
[----:B------:R0:W1:Y:S04]  /*2e60*/  LDS R60, [R78+0x400] ;  /* 0x000400004e3c7984 */ /* 0x0000680000000800 */
[----:B------:R0:W2:Y:S04]  /*2e70*/  LDS R61, [R78+0x800] ;  /* 0x000800004e3d7984 */ /* 0x0000a80000000800 */
[----:B------:R0:W3:Y:S04]  /*2e80*/  LDS R62, [R73+0x400] ;  /* 0x00040000493e7984 */ /* 0x0000e80000000800 */
[----:B------:R0:W4:Y:S01]  /*2e90*/  LDS R63, [R73+0x800] ;  /* 0x00080000493f7984 */ /* 0x0001220000000800 */
[----:B------:R-:W-:Y:S05]  /*2ea0*/  @!P0 BRA `(.L_x_38) ;  /* 0x0000000000048947 */ /* 0x000fea0003800000 */
[----:B------:R-:W-:Y:S01]  /*2eb0*/  BPT.TRAP 0x1 ;  /* 0x000000040000795c */ /* 0x000fe20000300000 */
.L_x_38:
[----:B------:R-:W-:Y:S01]  /*2ec0*/  IMAD R77, R77, 0x8, R84 ;  /* 0x000000084d4d7824 */ /* 0x000fe200078e0254 */
[----:B------:R-:W-:-:S03]  /*2ed0*/  ISETP.GT.U32.AND P1, PT, R16, 0x1, PT ;  /* 0x000000011000780c */ /* 0x000fc60003f24070 */
[----:B------:R-:W-:-:S05]  /*2ee0*/  VIADD R77, R77, 0x48 ;  /* 0x000000484d4d7836 */ /* 0x000fca0000000000 */
[----:B------:R-:W-:-:S04]  /*2ef0*/  PRMT R77, RZ, 0x654, R77 ;  /* 0x00000654ff4d7816 */ /* 0x000fc8000000004d */
[----:B------:R0:W-:Y:S01]  /*2f00*/  SYNCS.ARRIVE.TRANS64.RED.A1T0 RZ, [R77+URZ], RZ ;  /* 0x000000ff4dff79a7 */ /* 0x0001e2000810043f */
[----:B------:R-:W-:Y:S05]  /*2f10*/  @P1 BRA `(.L_x_39) ;  /* 0x0000000000041947 */ /* 0x000fea0003800000 */
[----:B------:R-:W-:Y:S01]  /*2f20*/  BPT.TRAP 0x1 ;  /* 0x000000040000795c */ /* 0x000fe20000300000 */
.L_x_39:
[C---:B------:R-:W-:Y:S01]  /*2f30*/  VIADD R2, R14.reuse, 0x20 ;  /* 0x000000200e027836 */ /* 0x040fe20000000000 */
[----:B-1234-:R-:W-:Y:S01]  /*2f40*/  WARPGROUP.ARRIVE ;  /* 0x00000000000079c5 */ /* 0x01efe20000000000 */
[----:B------:R-:W-:Y:S02]  /*2f50*/  IMAD.MOV.U32 R3, RZ, RZ, -0x3fffffc0 ;  /* 0xc0000040ff037424 */ /* 0x000fe400078e00ff */
[----:B------:R-:W-:Y:S01]  /*2f60*/  VIADD R14, R14, 0x30 ;  /* 0x000000300e0e7836 */ /* 0x000fe20000000000 */
[----:B------:R-:W-:Y:S01]  /*2f70*/  R2UR UR6, R2 ;  /* 0x00000000020672ca */ /* 0x000fe200000e0000 */
[----:B------:R-:W-:Y:S01]  /*2f80*/  IMAD.MOV.U32 R15, RZ, RZ, -0x3fffffc0 ;  /* 0xc0000040ff0f7424 */ /* 0x000fe200078e00ff */
[----:B------:R-:W-:-:S13]  /*2f90*/  R2UR UR7, R3 ;  /* 0x00000000030772ca */ /* 0x000fda00000e0000 */
[----:B------:R-:W-:Y:S01]  /*2fa0*/  HGMMA.64x64x8.F32.TF32 R24, R60, gdesc[UR4], R24, gsb0 ;  /* 0x04e000043c187df0 */ /* 0x000fe20008002818 */
[----:B------:R-:W-:Y:S02]  /*2fb0*/  R2UR UR6, R14 ;  /* 0x000000000e0672ca */ /* 0x000fe400000e0000 */
[----:B------:R-:W-:Y:S01]  /*2fc0*/  R2UR UR7, R15 ;  /* 0x000000000f0772ca */ /* 0x000fe200000e0000 */
[----:B------:R-:W-:Y:S02]  /*2fd0*/  WARPGROUP.DEPBAR.LE gsb0, 0x0 ;  /* 0x00008000000079c5 */ /* 0x000fe40000010000 */
[----:B------:R-:W-:Y:S04]  /*2fe0*/  LDS R60, [R78+0x500] ;  /* 0x000500004e3c7984 */ /* 0x000fe80000000800 */
[----:B------:R-:W-:Y:S04]  /*2ff0*/  LDS R61, [R78+0x900] ;  /* 0x000900004e3d7984 */ /* 0x000fe80000000800 */
[----:B------:R-:W-:Y:S04]  /*3000*/  LDS R62, [R73+0x500] ;  /* 0x00050000493e7984 */ /* 0x000fe80000000800 */
[----:B------:R-:W1:Y:S02]  /*3010*/  LDS R63, [R73+0x900] ;  /* 0x00090000493f7984 */ /* 0x000e640000000800 */
[----:B-1----:R-:W-:-:S06]  /*3020*/  WARPGROUP.ARRIVE ;  /* 0x00000000000079c5 */ /* 0x002fcc0000000000 */
[----:B------:R-:W-:Y:S03]  /*3030*/  HGMMA.64x64x8.F32.TF32 R24, R60, gdesc[UR4], R24, gsb0 ;  /* 0x04e000043c187df0 */ /* 0x000fe60008002818 */
[----:B------:R-:W-:Y:S02]  /*3040*/  WARPGROUP.DEPBAR.LE gsb0, 0x0 ;  /* 0x00008000000079c5 */ /* 0x000fe40000010000 */
.L_x_24:
[----:B------:R-:W-:Y:S05]  /*3050*/  @!P0 BRA `(.L_x_40) ;  /* 0x0000000000048947 */ /* 0x000fea0003800000 */
[----:B------:R-:W-:Y:S01]  /*3060*/  BPT.TRAP 0x1 ;  /* 0x000000040000795c */ /* 0x000fe20000300000 */
.L_x_40:
[----:B------:R-:W1:Y:S01]  /*3070*/  S2UR UR7, SR_CgaCtaId ;  /* 0x00000000000779c3 */ /* 0x000e620000008800 */
[----:B------:R-:W-:Y:S01]  /*3080*/  UIADD3 UR39, UR40, UR39, URZ ;  /* 0x0000002728277290 */ /* 0x000fe2000fffe03f */
[----:B------:R-:W-:-:S03]  /*3090*/  ISETP.GT.U32.AND P0, PT, R16, 0x1, PT ;  /* 0x000000011000780c */ /* 0x000fc60003f04070 */
[----:B------:R-:W-:-:S04]  /*30a0*/  UIADD3 UR6, UR39, -0x1, URZ ;  /* 0xffffffff27067890 */ /* 0x000fc8000fffe03f */
[----:B------:R-:W-:-:S04]  /*30b0*/  UIMAD.WIDE.U32 UR4, UR6, 0x38e38e39, URZ ;  /* 0x38e38e39060478a5 */ /* 0x000fc8000f8e003f */
[----:B------:R-:W-:-:S03]  /*30c0*/  USHF.R.U32.HI UR4, URZ, 0x1, UR5 ;  /* 0x000000013f047899 */ /* 0x000fc60008011605 */
[----:B------:R-:W-:Y:S01]  /*30d0*/  UMOV UR5, 0x400 ;  /* 0x0000040000057882 */ /* 0x000fe20000000000 */
[----:B------:R-:W-:Y:S02]  /*30e0*/  UIMAD UR6, UR4, -0x9, UR6 ;  /* 0xfffffff7040678a4 */ /* 0x000fe4000f8e0206 */
[----:B-1----:R-:W-:-:S04]  /*30f0*/  ULEA UR5, UR7, UR5, 0x18 ;  /* 0x0000000507057291 */ /* 0x002fc8000f8ec03f */
[----:B------:R-:W-:-:S04]  /*3100*/  ULEA UR6, UR6, UR5, 0x3 ;  /* 0x0000000506067291 */ /* 0x000fc8000f8e183f */
[----:B------:R-:W-:-:S04]  /*3110*/  UIADD3 UR6, UR6, 0x48, URZ ;  /* 0x0000004806067890 */ /* 0x000fc8000fffe03f */
[----:B------:R-:W-:-:S09]  /*3120*/  UPRMT UR6, URZ, 0x654, UR6 ;  /* 0x000006543f067896 */ /* 0x000fd20008000006 */
[----:B------:R-:W-:Y:S01]  /*3130*/  SYNCS.ARRIVE.TRANS64.RED.A1T0 RZ, [UR6], RZ ;  /* 0x000000ffffff79a7 */ /* 0x000fe20008100406 */
[----:B------:R-:W-:Y:S05]  /*3140*/  @P0 BRA `(.L_x_41) ;  /* 0x0000000000040947 */ /* 0x000fea0003800000 */
[----:B------:R-:W-:Y:S01]  /*3150*/  BPT.TRAP 0x1 ;  /* 0x000000040000795c */ /* 0x000fe20000300000 */
.L_x_41:
[----:B------:R-:W1:Y:S01]  /*3160*/  S2R R6, SR_TID.X ;  /* 0x0000000000067919 */ /* 0x000e620000002100 */
[----:B------:R-:W2:Y:S01]  /*3170*/  LDC R4, c[0x0][0x288] ;  /* 0x0000a200ff047b82 */ /* 0x000ea20000000800 */
[----:B------:R-:W-:Y:S01]  /*3180*/  LOP3.LUT R12, R12, 0x7, RZ, 0xc0, !PT ;  /* 0x000000070c0c7812 */ /* 0x000fe200078ec0ff */
[----:B------:R-:W-:Y:S01]  /*3190*/  IMAD.SHL.U32 R59, R59, 0x40, RZ ;  /* 0x000000403b3b7824 */ /* 0x000fe200078e00ff */
[----:B------:R-:W-:Y:S01]  /*31a0*/  LOP3.LUT R0, R22, 0x1, RZ, 0xc0, !PT ;  /* 0x0000000116007812 */ /* 0x000fe200078ec0ff */
[----:B------:R-:W-:Y:S01]  /*31b0*/  IMAD.SHL.U32 R13, R58, 0x80, RZ ;  /* 0x000000803a0d7824 */ /* 0x000fe200078e00ff */
[----:B------:R-:W-:Y:S01]  /*31c0*/  UISETP.GT.U32.AND UP0, UPT, UR39, 0x8, UPT ;  /* 0x000000082700788c */ /* 0x000fe2000bf04070 */
[----:B------:R-:W-:Y:S01]  /*31d0*/  SHF.R.S32.HI R61, RZ, 0x1f, R23 ;  /* 0x0000001fff3d7819 */ /* 0x000fe20000011417 */
[----:B------:R-:W-:Y:S01]  /*31e0*/  ULDC UR7, c[0x0][0x284] ;  /* 0x0000a10000077ab9 */ /* 0x000fe20000000800 */
[----:B------:R-:W-:Y:S01]  /*31f0*/  IMAD.SHL.U32 R3, R0, 0x40, RZ ;  /* 0x0000004000037824 */ /* 0x000fe200078e00ff */
[----:B------:R-:W-:-:S02]  /*3200*/  UISETP.LT.U32.AND UP0, UPT, UR40, 0x9, UP0 ;  /* 0x000000092800788c */ /* 0x000fc40008701070 */
[----:B------:R-:W-:Y:S02]  /*3210*/  UISETP.GE.U32.AND UP1, UPT, UR40, 0x9, UPT ;  /* 0x000000092800788c */ /* 0x000fe4000bf26070 */
[----:B------:R-:W-:Y:S01]  /*3220*/  UIMAD.WIDE.U32 UR4, UR39, 0x38e38e39, URZ ;  /* 0x38e38e39270478a5 */ /* 0x000fe2000f8e003f */
[----:B------:R-:W-:Y:S01]  /*3230*/  LOP3.LUT R3, R3, 0x40, R12, 0xe2, !PT ;  /* 0x0000004003037812 */ /* 0x000fe200078ee20c */
[----:B------:R-:W-:Y:S01]  /*3240*/  ULDC.64 UR8, c[0x0][0x5d0] ;  /* 0x0001740000087ab9 */ /* 0x000fe20000000a00 */
[----:B------:R-:W-:Y:S02]  /*3250*/  USEL UR6, URZ, 0x1, !UP0 ;  /* 0x000000013f067887 */ /* 0x000fe4000c000000 */
[----:B------:R-:W-:Y:S02]  /*3260*/  USHF.R.U32.HI UR4, URZ, 0x1, UR5 ;  /* 0x000000013f047899 */ /* 0x000fe40008011605 */
[----:B------:R-:W-:Y:S02]  /*3270*/  ULOP3.LUT UR38, UR38, UR6, URZ, 0x3c, !UPT ;  /* 0x0000000626267292 */ /* 0x000fe4000f8e3c3f */
[----:B------:R-:W-:Y:S01]  /*3280*/  UIMAD UR39, UR4, -0x9, UR39 ;  /* 0xfffffff7042778a4 */ /* 0x000fe2000f8e0227 */
[----:B--2---:R-:W-:Y:S01]  /*3290*/  ISETP.GE.AND P0, PT, R59, R4, PT ;  /* 0x000000043b00720c */ /* 0x004fe20003f06270 */
[----:B------:R-:W-:-:S03]  /*32a0*/  @UP1 ULOP3.LUT UR38, UR38, 0x1, UR4, 0x78, !UPT ;  /* 0x0000000126261892 */ /* 0x000fc6000f8e7804 */
[----:B------:R-:W-:Y:S02]  /*32b0*/  ISETP.GE.OR P0, PT, R13, UR7, P0 ;  /* 0x000000070d007c0c */ /* 0x000fe40008706670 */
[C---:B-1----:R-:W-:Y:S01]  /*32c0*/  LOP3.LUT R2, R6.reuse, 0x60, RZ, 0xc0, !PT ;  /* 0x0000006006027812 */ /* 0x042fe200078ec0ff */
[----:B------:R-:W-:-:S03]  /*32d0*/  IMAD.SHL.U32 R8, R6, 0x2, RZ ;  /* 0x0000000206087824 */ /* 0x000fc600078e00ff */
[----:B------:R-:W-:Y:S02]  /*32e0*/  SHF.R.U32.HI R11, RZ, 0x1, R2 ;  /* 0x00000001ff0b7819 */ /* 0x000fe40000011602 */
[----:B------:R-:W-:Y:S02]  /*32f0*/  LOP3.LUT R8, R59, 0x6, R8, 0xf8, !PT ;  /* 0x000000063b087812 */ /* 0x000fe400078ef808 */
[----:B------:R-:W-:Y:S02]  /*3300*/  IADD3 R5, RZ, -R11, -R12 ;  /* 0x8000000bff057210 */ /* 0x000fe40007ffe80c */
[----:B------:R-:W-:-:S03]  /*3310*/  SHF.R.S32.HI R9, RZ, 0x1f, R8 ;  /* 0x0000001fff097819 */ /* 0x000fc60000011408 */
[----:B------:R-:W-:Y:S01]  /*3320*/  IMAD R0, R0, -0x40, R5 ;  /* 0xffffffc000007824 */ /* 0x000fe200078e0205 */
[----:B------:R-:W-:Y:S01]  /*3330*/  LOP3.LUT R5, R6, 0x3, RZ, 0xc0, !PT ;  /* 0x0000000306057812 */ /* 0x000fe200078ec0ff */
[----:B------:R-:W-:-:S03]  /*3340*/  IMAD.WIDE R6, R58, 0x80, RZ ;  /* 0x000000803a067825 */ /* 0x000fc600078e02ff */
[----:B------:R-:W-:Y:S01]  /*3350*/  IADD3 R0, -R13, UR7, R0 ;  /* 0x000000070d007c10 */ /* 0x000fe2000fffe100 */
[----:B------:R-:W-:Y:S01]  /*3360*/  IMAD R2, R5, -0x2, R4 ;  /* 0xfffffffe05027824 */ /* 0x000fe200078e0204 */
[----:B------:R-:W-:Y:S01]  /*3370*/  LOP3.LUT R69, R6, R3, R11, 0xfe, !PT ;  /* 0x0000000306457212 */ /* 0x000fe200078efe0b */
[----:B------:R-:W-:Y:S02]  /*3380*/  IMAD R4, R61, UR8, RZ ;  /* 0x000000083d047c24 */ /* 0x000fe4000f8e02ff */
[----:B------:R-:W-:Y:S02]  /*3390*/  IMAD.IADD R2, R2, 0x1, -R59 ;  /* 0x0000000102027824 */ /* 0x000fe400078e0a3b */
[C---:B------:R-:W-:Y:S02]  /*33a0*/  IMAD R15, R23.reuse, UR9, R4 ;  /* 0x00000009170f7c24 */ /* 0x040fe4000f8e0204 */
[----:B------:R-:W-:-:S04]  /*33b0*/  IMAD.WIDE.U32 R4, R23, UR8, R8 ;  /* 0x0000000817047c25 */ /* 0x000fc8000f8e0008 */
[----:B------:R-:W-:Y:S02]  /*33c0*/  IMAD.IADD R5, R5, 0x1, R15 ;  /* 0x0000000105057824 */ /* 0x000fe400078e020f */
[----:B------:R-:W-:Y:S01]  /*33d0*/  IMAD.MOV.U32 R58, RZ, RZ, -0x1 ;  /* 0xffffffffff3a7424 */ /* 0x000fe200078e00ff */
[----:B------:R-:W-:Y:S06]  /*33e0*/  @P0 BRA `(.L_x_42) ;  /* 0x0000002000980947 */ /* 0x000fec0003800000 */
[----:B------:R-:W1:Y:S01]  /*33f0*/  LDC.64 R62, c[0x0][0x5c8] ;  /* 0x00017200ff3e7b82 */ /* 0x000e620000000a00 */
[----:B-----5:R-:W-:Y:S01]  /*3400*/  FSETP.NEU.AND P0, PT, R57, RZ, PT ;  /* 0x000000ff3900720b */ /* 0x020fe20003f0d000 */
[----:B------:R-:W-:Y:S01]  /*3410*/  BSSY B0, `(.L_x_42) ;  /* 0x0000223000007945 */ /* 0x000fe20003800000 */
[----:B------:R-:W-:-:S04]  /*3420*/  ISETP.GT.AND P1, PT, R2, RZ, PT ;  /* 0x000000ff0200720c */ /* 0x000fc80003f24270 */
[----:B------:R-:W-:Y:S01]  /*3430*/  ISETP.GT.AND P2, PT, R0, RZ, P1 ;  /* 0x000000ff0000720c */ /* 0x000fe20000f44270 */
[-C--:B-1----:R-:W-:Y:S02]  /*3440*/  IMAD R10, R7, R62.reuse, RZ ;  /* 0x0000003e070a7224 */ /* 0x082fe400078e02ff */
[----:B------:R-:W-:-:S04]  /*3450*/  IMAD.WIDE.U32 R20, R69, R62, R4 ;  /* 0x0000003e45147225 */ /* 0x000fc800078e0004 */
[----:B------:R-:W-:-:S04]  /*3460*/  IMAD R3, R69, R63, R10 ;  /* 0x0000003f45037224 */ /* 0x000fc800078e020a */
[----:B0-----:R-:W-:Y:S01]  /*3470*/  IMAD.IADD R73, R21, 0x1, R3 ;  /* 0x0000000115497824 */ /* 0x001fe200078e0203 */
[----:B------:R-:W-:Y:S06]  /*3480*/  @!P0 BRA `(.L_x_43) ;  /* 0x0000001400dc8947 */ /* 0x000fec0003800000 */
[----:B------:R-:W0:Y:S01]  /*3490*/  LDC.64 R64, c[0x0][0x5b8] ;  /* 0x00016e00ff407b82 */ /* 0x000e220000000a00 */
[----:B------:R-:W-:-:S07]  /*34a0*/  ULDC.64 UR4, c[0x0][0x5c0] ;  /* 0x0001700000047ab9 */ /* 0x000fce0000000a00 */
[----:B------:R-:W1:Y:S08]  /*34b0*/  LDC.64 R66, c[0x0][0x5b0] ;  /* 0x00016c00ff427b82 */ /* 0x000e700000000a00 */
[----:B------:R-:W2:Y:S01]  /*34c0*/  LDC.64 R70, c[0x0][0x5a8] ;  /* 0x00016a00ff467b82 */ /* 0x000ea20000000a00 */
[-C--:B0-----:R-:W-:Y:S02]  /*34d0*/  IMAD R4, R61, R64.reuse, RZ ;  /* 0x000000403d047224 */ /* 0x081fe400078e02ff */
[----:B------:R-:W-:-:S04]  /*34e0*/  IMAD.WIDE.U32 R60, R23, R64, R8 ;  /* 0x00000040173c7225 */ /* 0x000fc800078e0008 */
[----:B------:R-:W-:Y:S02]  /*34f0*/  IMAD R21, R23, R65, R4 ;  /* 0x0000004117157224 */ /* 0x000fe400078e0204 */
[-C--:B-1----:R-:W-:Y:S02]  /*3500*/  IMAD R6, R7, R66.reuse, RZ ;  /* 0x0000004207067224 */ /* 0x082fe400078e02ff */
[----:B------:R-:W-:Y:S02]  /*3510*/  IMAD.IADD R11, R61, 0x1, R21 ;  /* 0x000000013d0b7824 */ /* 0x000fe400078e0215 */
[----:B------:R-:W-:Y:S02]  /*3520*/  IMAD.MOV.U32 R10, RZ, RZ, R60 ;  /* 0x000000ffff0a7224 */ /* 0x000fe400078e003c */
[C---:B------:R-:W-:Y:S02]  /*3530*/  IMAD R59, R69.reuse, R67, R6 ;  /* 0x00000043453b7224 */ /* 0x040fe400078e0206 */
[----:B------:R-:W-:-:S04]  /*3540*/  IMAD.WIDE.U32 R4, R69, R66, R10 ;  /* 0x0000004245047225 */ /* 0x000fc800078e000a */
[----:B------:R-:W-:Y:S01]  /*3550*/  IMAD.IADD R3, R5, 0x1, R59 ;  /* 0x0000000105037824 */ /* 0x000fe200078e023b */
[----:B--2---:R-:W-:-:S04]  /*3560*/  LEA R12, P0, R4, R70, 0x2 ;  /* 0x00000046040c7211 */ /* 0x004fc800078010ff */
[----:B------:R-:W-:-:S05]  /*3570*/  LEA.HI.X R13, R4, R71, R3, 0x2, P0 ;  /* 0x00000047040d7211 */ /* 0x000fca00000f1403 */
[----:B------:R0:W2:Y:S01]  /*3580*/  @P2 LDG.E.LTC128B R3, desc[UR36][R12.64] ;  /* 0x000000240c032981 */ /* 0x0000a2000c1e1920 */
[----:B------:R-:W-:Y:S01]  /*3590*/  ISETP.GT.AND P0, PT, R2, 0x1, PT ;  /* 0x000000010200780c */ /* 0x000fe20003f04270 */
[----:B------:R-:W-:Y:S01]  /*35a0*/  IMAD.WIDE.U32 R4, R69, R66, R8 ;  /* 0x0000004245047225 */ /* 0x000fe200078e0008 */
[----:B------:R-:W-:Y:S03]  /*35b0*/  BSSY B1, `(.L_x_44) ;  /* 0x0000013000017945 */ /* 0x000fe60003800000 */
[----:B------:R-:W-:Y:S02]  /*35c0*/  IMAD.IADD R5, R59, 0x1, R5 ;  /* 0x000000013b057824 */ /* 0x000fe400078e0205 */
[----:B------:R-:W-:Y:S01]  /*35d0*/  IMAD.WIDE.U32 R14, R23, R64, R4 ;  /* 0x00000040170e7225 */ /* 0x000fe200078e0004 */
[----:B0-----:R-:W-:-:S03]  /*35e0*/  SHF.L.U64.HI R13, R66, 0x3, R67 ;  /* 0x00000003420d7819 */ /* 0x001fc60000010243 */
[----:B------:R-:W-:Y:S01]  /*35f0*/  IMAD.IADD R5, R21, 0x1, R15 ;  /* 0x0000000115057824 */ /* 0x000fe200078e020f */
[----:B------:R-:W-:Y:S01]  /*3600*/  LEA R4, P4, R14, R70, 0x2 ;  /* 0x000000460e047211 */ /* 0x000fe200078810ff */
[----:B------:R-:W-:-:S03]  /*3610*/  IMAD.SHL.U32 R12, R66, 0x8, RZ ;  /* 0x00000008420c7824 */ /* 0x000fc600078e00ff */
[----:B------:R-:W-:Y:S01]  /*3620*/  LEA.HI.X R5, R14, R71, R5, 0x2, P4 ;  /* 0x000000470e057211 */ /* 0x000fe200020f1405 */
[----:B------:R-:W-:Y:S01]  /*3630*/  IMAD.WIDE.U32 R14, R69, R66, R12 ;  /* 0x00000042450e7225 */ /* 0x000fe200078e000c */
[----:B--2---:R-:W-:-:S05]  /*3640*/  LOP3.LUT R6, R3, 0xffffe000, RZ, 0xc0, !PT ;  /* 0xffffe00003067812 */ /* 0x004fca00078ec0ff */
[----:B------:R-:W-:Y:S01]  /*3650*/  FMUL R7, R6, R57 ;  /* 0x0000003906077220 */ /* 0x000fe20000400000 */
[----:B------:R-:W-:-:S03]  /*3660*/  LEA R6, P3, R20, UR4, 0x2 ;  /* 0x0000000414067c11 */ /* 0x000fc6000f8610ff */
[----:B------:R-:W-:Y:S01]  /*3670*/  FFMA R65, R24, R56, R7 ;  /* 0x0000003818417223 */ /* 0x000fe20000000007 */
[----:B------:R-:W-:Y:S02]  /*3680*/  LEA.HI.X R7, R20, UR5, R73, 0x2, P3 ;  /* 0x0000000514077c11 */ /* 0x000fe400098f1449 */
[----:B------:R-:W-:Y:S02]  /*3690*/  ISETP.GT.AND P3, PT, R0, RZ, P0 ;  /* 0x000000ff0000720c */ /* 0x000fe40000764270 */
[----:B------:R-:W-:-:S05]  /*36a0*/  F2FP.TF32.F32.PACK_B R65, R65 ;  /* 0x00000041ff41723e */ /* 0x000fca00024050ff */
[----:B------:R0:W-:Y:S06]  /*36b0*/  @P2 STG.E desc[UR36][R6.64], R65 ;  /* 0x0000004106002986 */ /* 0x0001ec000c101924 */
[----:B------:R-:W-:Y:S05]  /*36c0*/  @!P3 BRA `(.L_x_45) ;  /* 0x000000000004b947 */ /* 0x000fea0003800000 */
[----:B------:R1:W5:Y:S02]  /*36d0*/  LDG.E.LTC128B R3, desc[UR36][R4.64+0x4] ;  /* 0x0000042404037981 */ /* 0x000364000c1e1920 */
.L_x_45:
[----:B------:R-:W-:Y:S05]  /*36e0*/  BSYNC B1 ;  /* 0x0000000000017941 */ /* 0x000fea0003800000 */
.L_x_44:
[----:B-----5:R-:W-:Y:S01]  /*36f0*/  LOP3.LUT R10, R3, 0xffffe000, RZ, 0xc0, !PT ;  /* 0xffffe000030a7812 */ /* 0x020fe200078ec0ff */
[----:B------:R-:W-:Y:S01]  /*3700*/  IMAD.IADD R59, R59, 0x1, R15 ;  /* 0x000000013b3b7824 */ /* 0x000fe200078e020f */
[----:B------:R-:W-:Y:S01]  /*3710*/  IADD3 R60, P2, R60, R14, RZ ;  /* 0x0000000e3c3c7210 */ /* 0x000fe20007f5e0ff */
[----:B------:R-:W-:Y:S01]  /*3720*/  IMAD.MOV.U32 R20, RZ, RZ, R3 ;  /* 0x000000ffff147224 */ /* 0x000fe200078e0003 */
[----:B------:R-:W-:Y:S01]  /*3730*/  ISETP.GT.AND P1, PT, R0, 0x8, P1 ;  /* 0x000000080000780c */ /* 0x000fe20000f24270 */
[----:B------:R-:W-:Y:S02]  /*3740*/  FMUL R10, R10, R57 ;  /* 0x000000390a0a7220 */ /* 0x000fe40000400000 */
[----:B------:R-:W-:Y:S01]  /*3750*/  IMAD.X R11, R59, 0x1, R11, P2 ;  /* 0x000000013b0b7824 */ /* 0x000fe200010e060b */
[----:B------:R-:W-:Y:S01]  /*3760*/  LEA R12, P2, R60, R70, 0x2 ;  /* 0x000000463c0c7211 */ /* 0x000fe200078410ff */
[----:B------:R-:W-:-:S03]  /*3770*/  FFMA R25, R25, R56, R10 ;  /* 0x0000003819197223 */ /* 0x000fc6000000000a */
[----:B------:R-:W-:Y:S02]  /*3780*/  LEA.HI.X R13, R60, R71, R11, 0x2, P2 ;  /* 0x000000473c0d7211 */ /* 0x000fe400010f140b */
[----:B------:R-:W-:-:S05]  /*3790*/  F2FP.TF32.F32.PACK_B R25, R25 ;  /* 0x00000019ff19723e */ /* 0x000fca00024050ff */
[----:B------:R2:W-:Y:S04]  /*37a0*/  @P3 STG.E desc[UR36][R6.64+0x4], R25 ;  /* 0x0000041906003986 */ /* 0x0005e8000c101924 */
[----:B------:R-:W3:Y:S01]  /*37b0*/  @P1 LDG.E.LTC128B R20, desc[UR36][R12.64] ;  /* 0x000000240c141981 */ /* 0x000ee2000c1e1920 */
[----:B------:R-:W-:Y:S01]  /*37c0*/  IADD3 R14, P2, R8, R14, RZ ;  /* 0x0000000e080e7210 */ /* 0x000fe20007f5e0ff */
[----:B------:R-:W-:Y:S01]  /*37d0*/  BSSY B1, `(.L_x_46) ;  /* 0x0000011000017945 */ /* 0x000fe20003800000 */
[----:B------:R-:W-:-:S03]  /*37e0*/  ISETP.GT.AND P0, PT, R0, 0x8, P0 ;  /* 0x000000080000780c */ /* 0x000fc60000704270 */
[----:B------:R-:W-:Y:S01]  /*37f0*/  IMAD.X R15, R9, 0x1, R59, P2 ;  /* 0x00000001090f7824 */ /* 0x000fe200010e063b */
[C---:B------:R-:W-:Y:S02]  /*3800*/  SHF.L.U64.HI R9, R62.reuse, 0x5, R63 ;  /* 0x000000053e097819 */ /* 0x040fe4000001023f */
[----:B------:R-:W-:Y:S01]  /*3810*/  LEA R10, P2, R62, R6, 0x5 ;  /* 0x000000063e0a7211 */ /* 0x000fe200078428ff */
[----:B------:R-:W-:-:S04]  /*3820*/  IMAD.WIDE.U32 R14, R23, R64, R14 ;  /* 0x00000040170e7225 */ /* 0x000fc800078e000e */
[----:B------:R-:W-:Y:S01]  /*3830*/  IMAD.X R11, R9, 0x1, R7, P2 ;  /* 0x00000001090b7824 */ /* 0x000fe200010e0607 */
[----:B---3--:R-:W-:-:S05]  /*3840*/  LOP3.LUT R8, R20, 0xffffe000, RZ, 0xc0, !PT ;  /* 0xffffe00014087812 */ /* 0x008fca00078ec0ff */
[----:B------:R-:W-:Y:S01]  /*3850*/  FMUL R3, R8, R57 ;  /* 0x0000003908037220 */ /* 0x000fe20000400000 */
[----:B------:R-:W-:-:S03]  /*3860*/  LEA R8, P3, R14, R70, 0x2 ;  /* 0x000000460e087211 */ /* 0x000fc600078610ff */
[----:B------:R-:W-:Y:S01]  /*3870*/  FFMA R23, R26, R56, R3 ;  /* 0x000000381a177223 */ /* 0x000fe20000000003 */
[----:B------:R-:W-:-:S04]  /*3880*/  IMAD.IADD R3, R21, 0x1, R15 ;  /* 0x0000000115037824 */ /* 0x000fc800078e020f */
[----:B------:R-:W-:Y:S02]  /*3890*/  F2FP.TF32.F32.PACK_B R23, R23 ;  /* 0x00000017ff17723e */ /* 0x000fe400024050ff */
[----:B------:R-:W-:-:S03]  /*38a0*/  LEA.HI.X R9, R14, R71, R3, 0x2, P3 ;  /* 0x000000470e097211 */ /* 0x000fc600018f1403 */
[----:B------:R2:W-:Y:S01]  /*38b0*/  @P1 STG.E desc[UR36][R10.64], R23 ;  /* 0x000000170a001986 */ /* 0x0005e2000c101924 */
[----:B------:R-:W-:Y:S05]  /*38c0*/  @!P0 BRA `(.L_x_47) ;  /* 0x0000000000048947 */ /* 0x000fea0003800000 */
[----:B------:R3:W5:Y:S02]  /*38d0*/  LDG.E.LTC128B R20, desc[UR36][R8.64+0x4] ;  /* 0x0000042408147981 */ /* 0x000764000c1e1920 */
.L_x_47:
[----:B------:R-:W-:Y:S05]  /*38e0*/  BSYNC B1 ;  /* 0x0000000000017941 */ /* 0x000fea0003800000 */
.L_x_46:
[----:B-----5:R-:W-:Y:S01]  /*38f0*/  LOP3.LUT R12, R20, 0xffffe000, RZ, 0xc0, !PT ;  /* 0xffffe000140c7812 */ /* 0x020fe200078ec0ff */
[----:B------:R-:W-:Y:S01]  /*3900*/  BSSY B1, `(.L_x_48) ;  /* 0x0000009000017945 */ /* 0x000fe20003800000 */
[----:B------:R-:W-:-:S03]  /*3910*/  ISETP.GT.AND P1, PT, R2, 0x8, PT ;  /* 0x000000080200780c */ /* 0x000fc60003f24270 */
[----:B------:R-:W-:Y:S01]  /*3920*/  FMUL R12, R12, R57 ;  /* 0x000000390c0c7220 */ /* 0x000fe20000400000 */
[----:B------:R-:W-:-:S03]  /*3930*/  ISETP.GT.AND P2, PT, R0, RZ, P1 ;  /* 0x000000ff0000720c */ /* 0x000fc60000f44270 */
[----:B------:R-:W-:-:S05]  /*3940*/  FFMA R27, R27, R56, R12 ;  /* 0x000000381b1b7223 */ /* 0x000fca000000000c */
[----:B------:R-:W-:-:S05]  /*3950*/  F2FP.TF32.F32.PACK_B R27, R27 ;  /* 0x0000001bff1b723e */ /* 0x000fca00024050ff */
[----:B------:R4:W-:Y:S01]  /*3960*/  @P0 STG.E desc[UR36][R10.64+0x4], R27 ;  /* 0x0000041b0a000986 */ /* 0x0009e2000c101924 */
[----:B------:R-:W-:Y:S05]  /*3970*/  @!P2 BRA `(.L_x_49) ;  /* 0x000000000004a947 */ /* 0x000fea0003800000 */
[----:B------:R0:W5:Y:S02]  /*3980*/  LDG.E.LTC128B R20, desc[UR36][R4.64+0x20] ;  /* 0x0000202404147981 */ /* 0x000164000c1e1920 */
.L_x_49:
[----:B------:R-:W-:Y:S05]  /*3990*/  BSYNC B1 ;  /* 0x0000000000017941 */ /* 0x000fea0003800000 */
.L_x_48:
        /* <DEDUP_REMOVED lines=10> */
.L_x_51:
[----:B------:R-:W-:Y:S05]  /*3a40*/  BSYNC B1 ;  /* 0x0000000000017941 */ /* 0x000fea0003800000 */
.L_x_50:
[----:B-----5:R-:W-:Y:S01]  /*3a50*/  LOP3.LUT R12, R20, 0xffffe000, RZ, 0xc0, !PT ;  /* 0xffffe000140c7812 */ /* 0x020fe200078ec0ff */
[----:B------:R-:W-:Y:S01]  /*3a60*/  BSSY B1, `(.L_x_52) ;  /* 0x0000008000017945 */ /* 0x000fe20003800000 */
[----:B------:R-:W-:-:S03]  /*3a70*/  ISETP.GT.AND P1, PT, R0, 0x8, P1 ;  /* 0x000000080000780c */ /* 0x000fc60000f24270 */
[----:B------:R-:W-:-:S04]  /*3a80*/  FMUL R12, R12, R57 ;  /* 0x000000390c0c7220 */ /* 0x000fc80000400000 */
[----:B------:R-:W-:-:S05]  /*3a90*/  FFMA R29, R29, R56, R12 ;  /* 0x000000381d1d7223 */ /* 0x000fca000000000c */
[----:B------:R-:W-:-:S05]  /*3aa0*/  F2FP.TF32.F32.PACK_B R29, R29 ;  /* 0x0000001dff1d723e */ /* 0x000fca00024050ff */
[----:B------:R0:W-:Y:S01]  /*3ab0*/  @P3 STG.E desc[UR36][R6.64+0x24], R29 ;  /* 0x0000241d06003986 */ /* 0x0001e2000c101924 */
[----:B------:R-:W-:Y:S05]  /*3ac0*/  @!P1 BRA `(.L_x_53) ;  /* 0x0000000000049947 */ /* 0x000fea0003800000 */
[----:B------:R0:W5:Y:S02]  /*3ad0*/  LDG.E.LTC128B R20, desc[UR36][R8.64+0x20] ;  /* 0x0000202408147981 */ /* 0x000164000c1e1920 */
.L_x_53:
[----:B------:R-:W-:Y:S05]  /*3ae0*/  BSYNC B1 ;  /* 0x0000000000017941 */ /* 0x000fea0003800000 */
.L_x_52:
[----:B-----5:R-:W-:Y:S01]  /*3af0*/  LOP3.LUT R12, R20, 0xffffe000, RZ, 0xc0, !PT ;  /* 0xffffe000140c7812 */ /* 0x020fe200078ec0ff */
[----:B------:R-:W-:Y:S01]  /*3b00*/  BSSY B1, `(.L_x_54) ;  /* 0x0000008000017945 */ /* 0x000fe20003800000 */
[----:B------:R-:W-:-:S03]  /*3b10*/  ISETP.GT.AND P0, PT, R0, 0x8, P0 ;  /* 0x000000080000780c */ /* 0x000fc60000704270 */
[----:B0-----:R-:W-:-:S04]  /*3b20*/  FMUL R3, R12, R57 ;  /* 0x000000390c037220 */ /* 0x001fc80000400000 */
[----:B------:R-:W-:-:S05]  /*3b30*/  FFMA R3, R30, R56, R3 ;  /* 0x000000381e037223 */ /* 0x000fca0000000003 */
[----:B------:R-:W-:-:S05]  /*3b40*/  F2FP.TF32.F32.PACK_B R3, R3 ;  /* 0x00000003ff03723e */ /* 0x000fca00024050ff */
[----:B------:R0:W-:Y:S01]  /*3b50*/  @P1 STG.E desc[UR36][R10.64+0x20], R3 ;  /* 0x000020030a001986 */ /* 0x0001e2000c101924 */
[----:B------:R-:W-:Y:S05]  /*3b60*/  @!P0 BRA `(.L_x_55) ;  /* 0x0000000000048947 */ /* 0x000fea0003800000 */
[----:B------:R0:W5:Y:S02]  /*3b70*/  LDG.E.LTC128B R20, desc[UR36][R8.64+0x24] ;  /* 0x0000242408147981 */ /* 0x000164000c1e1920 */
.L_x_55:
[----:B------:R-:W-:Y:S05]  /*3b80*/  BSYNC B1 ;  /* 0x0000000000017941 */ /* 0x000fea0003800000 */
.L_x_54:
        /* <DEDUP_REMOVED lines=10> */
.L_x_57:
[----:B------:R-:W-:Y:S05]  /*3c30*/  BSYNC B1 ;  /* 0x0000000000017941 */ /* 0x000fea0003800000 */
.L_x_56:
[----:B-----5:R-:W-:Y:S01]  /*3c40*/  LOP3.LUT R12, R20, 0xffffe000, RZ, 0xc0, !PT ;  /* 0xffffe000140c7812 */ /* 0x020fe200078ec0ff */
[----:B------:R-:W-:Y:S01]  /*3c50*/  BSSY B1, `(.L_x_58) ;  /* 0x0000009000017945 */ /* 0x000fe20003800000 */
[----:B------:R-:W-:-:S03]  /*3c60*/  ISETP.GT.AND P0, PT, R2, 0x11, PT ;  /* 0x000000110200780c */ /* 0x000fc60003f04270 */
[----:B0-----:R-:W-:Y:S01]  /*3c70*/  FMUL R3, R12, R57 ;  /* 0x000000390c037220 */ /* 0x001fe20000400000 */
[----:B------:R-:W-:-:S03]  /*3c80*/  ISETP.GT.AND P3, PT, R0, RZ, P0 ;  /* 0x000000ff0000720c */ /* 0x000fc60000764270 */
[----:B------:R-:W-:-:S05]  /*3c90*/  FFMA R3, R32, R56, R3 ;  /* 0x0000003820037223 */ /* 0x000fca0000000003 */
[----:B------:R-:W-:-:S05]  /*3ca0*/  F2FP.TF32.F32.PACK_B R3, R3 ;  /* 0x00000003ff03723e */ /* 0x000fca00024050ff */
[----:B------:R0:W-:Y:S01]  /*3cb0*/  @P2 STG.E desc[UR36][R6.64+0x40], R3 ;  /* 0x0000400306002986 */ /* 0x0001e2000c101924 */
[----:B------:R-:W-:Y:S05]  /*3cc0*/  @!P3 BRA `(.L_x_59) ;  /* 0x000000000004b947 */ /* 0x000fea0003800000 */
[----:B------:R0:W5:Y:S02]  /*3cd0*/  LDG.E.LTC128B R20, desc[UR36][R4.64+0x44] ;  /* 0x0000442404147981 */ /* 0x000164000c1e1920 */
.L_x_59:
[----:B------:R-:W-:Y:S05]  /*3ce0*/  BSYNC B1 ;  /* 0x0000000000017941 */ /* 0x000fea0003800000 */
.L_x_58:
        /* <DEDUP_REMOVED lines=9> */
.L_x_61:
[----:B------:R-:W-:Y:S05]  /*3d80*/  BSYNC B1 ;  /* 0x0000000000017941 */ /* 0x000fea0003800000 */
.L_x_60:
        /* <DEDUP_REMOVED lines=9> */
.L_x_63:
[----:B------:R-:W-:Y:S05]  /*3e20*/  BSYNC B1 ;  /* 0x0000000000017941 */ /* 0x000fea0003800000 */
.L_x_62:
        /* <DEDUP_REMOVED lines=10> */
.L_x_65:
[----:B------:R-:W-:Y:S05]  /*3ed0*/  BSYNC B1 ;  /* 0x0000000000017941 */ /* 0x000fea0003800000 */
.L_x_64:
        /* <DEDUP_REMOVED lines=10> */
.L_x_67:
[----:B------:R-:W-:Y:S05]  /*3f80*/  BSYNC B1 ;  /* 0x0000000000017941 */ /* 0x000fea0003800000 */
.L_x_66:
        /* <DEDUP_REMOVED lines=9> */
.L_x_69:
[----:B------:R-:W-:Y:S05]  /*4020*/  BSYNC B1 ;  /* 0x0000000000017941 */ /* 0x000fea0003800000 */
.L_x_68:
        /* <DEDUP_REMOVED lines=9> */
.L_x_71:
[----:B------:R-:W-:Y:S05]  /*40c0*/  BSYNC B1 ;  /* 0x0000000000017941 */ /* 0x000fea0003800000 */
.L_x_70:
        /* <DEDUP_REMOVED lines=10> */
.L_x_73:
[----:B------:R-:W-:Y:S05]  /*4170*/  BSYNC B1 ;  /* 0x0000000000017941 */ /* 0x000fea0003800000 */
.L_x_72:
        /* <DEDUP_REMOVED lines=10> */
.L_x_75:
[----:B------:R-:W-:Y:S05]  /*4220*/  BSYNC B1 ;  /* 0x0000000000017941 */ /* 0x000fea0003800000 */
.L_x_74:
        /* <DEDUP_REMOVED lines=9> */
.L_x_77:
[----:B------:R-:W-:Y:S05]  /*42c0*/  BSYNC B1 ;  /* 0x0000000000017941 */ /* 0x000fea0003800000 */
.L_x_76:
        /* <DEDUP_REMOVED lines=9> */
.L_x_79:
[----:B------:R-:W-:Y:S05]  /*4360*/  BSYNC B1 ;  /* 0x0000000000017941 */ /* 0x000fea0003800000 */
.L_x_78:
        /* <DEDUP_REMOVED lines=10> */
.L_x_81:
[----:B------:R-:W-:Y:S05]  /*4410*/  BSYNC B1 ;  /* 0x0000000000017941 */ /* 0x000fea0003800000 */
.L_x_80:
        /* <DEDUP_REMOVED lines=10> */
.L_x_83:
[----:B------:R-:W-:Y:S05]  /*44c0*/  BSYNC B1 ;  /* 0x0000000000017941 */ /* 0x000fea0003800000 */
.L_x_82:
        /* <DEDUP_REMOVED lines=9> */
.L_x_85:
[----:B------:R-:W-:Y:S05]  /*4560*/  BSYNC B1 ;  /* 0x0000000000017941 */ /* 0x000fea0003800000 */
.L_x_84:
        /* <DEDUP_REMOVED lines=9> */
.L_x_87:
[----:B------:R-:W-:Y:S05]  /*4600*/  BSYNC B1 ;  /* 0x0000000000017941 */ /* 0x000fea0003800000 */
.L_x_86:
        /* <DEDUP_REMOVED lines=10> */
.L_x_89:
[----:B------:R-:W-:Y:S05]  /*46b0*/  BSYNC B1 ;  /* 0x0000000000017941 */ /* 0x000fea0003800000 */
.L_x_88:
        /* <DEDUP_REMOVED lines=10> */
.L_x_91:
[----:B------:R-:W-:Y:S05]  /*4760*/  BSYNC B1 ;  /* 0x0000000000017941 */ /* 0x000fea0003800000 */
.L_x_90:
        /* <DEDUP_REMOVED lines=9> */
.L_x_93:
[----:B------:R-:W-:Y:S05]  /*4800*/  BSYNC B1 ;  /* 0x0000000000017941 */ /* 0x000fea0003800000 */
.L_x_92:
        /* <DEDUP_REMOVED lines=9> */
.L_x_95:
[----:B------:R-:W-:Y:S05]  /*48a0*/  BSYNC B1 ;  /* 0x0000000000017941 */ /* 0x000fea0003800000 */
.L_x_94:
        /* <DEDUP_REMOVED lines=10> */
.L_x_97:
[----:B------:R-:W-:Y:S05]  /*4950*/  BSYNC B1 ;  /* 0x0000000000017941 */ /* 0x000fea0003800000 */
.L_x_96:
[----:B-----5:R-:W-:Y:S01]  /*4960*/  LOP3.LUT R12, R20, 0xffffe000, RZ, 0xc0, !PT ;  /* 0xffffe000140c7812 */ /* 0x020fe200078ec0ff */
[----:B------:R-:W-:Y:S01]  /*4970*/  BSSY B1, `(.L_x_98) ;  /* 0x000000b000017945 */ /* 0x000fe20003800000 */
[----:B------:R-:W-:Y:S01]  /*4980*/  ISETP.GT.AND P0, PT, R2, 0x39, PT ;  /* 0x000000390200780c */ /* 0x000fe20003f04270 */
[----:B------:R-:W-:Y:S02]  /*4990*/  @P2 IMAD.MOV.U32 R2, RZ, RZ, R6 ;  /* 0x000000ffff022224 */ /* 0x000fe400078e0006 */
[----:B0-----:R-:W-:Y:S01]  /*49a0*/  FMUL R3, R12, R57 ;  /* 0x000000390c037220 */ /* 0x001fe20000400000 */
[----:B------:R-:W-:-:S03]  /*49b0*/  ISETP.GT.AND P3, PT, R0, RZ, P0 ;  /* 0x000000ff0000720c */ /* 0x000fc60000764270 */
[----:B------:R-:W-:Y:S01]  /*49c0*/  FFMA R13, R52, R56, R3 ;  /* 0x00000038340d7223 */ /* 0x000fe20000000003 */
[----:B------:R-:W-:-:S04]  /*49d0*/  @P2 IMAD.MOV.U32 R3, RZ, RZ, R7 ;  /* 0x000000ffff032224 */ /* 0x000fc800078e0007 */
[----:B------:R-:W-:-:S05]  /*49e0*/  F2FP.TF32.F32.PACK_B R13, R13 ;  /* 0x0000000dff0d723e */ /* 0x000fca00024050ff */
[----:B------:R0:W-:Y:S01]  /*49f0*/  @P2 STG.E desc[UR36][R2.64+0xe0], R13 ;  /* 0x0000e00d02002986 */ /* 0x0001e2000c101924 */
[----:B------:R-:W-:Y:S05]  /*4a00*/  @!P3 BRA `(.L_x_99) ;  /* 0x000000000004b947 */ /* 0x000fea0003800000 */
[----:B------:R0:W5:Y:S02]  /*4a10*/  LDG.E.LTC128B R20, desc[UR36][R4.64+0xe4] ;  /* 0x0000e42404147981 */ /* 0x000164000c1e1920 */
.L_x_99:
[----:B------:R-:W-:Y:S05]  /*4a20*/  BSYNC B1 ;  /* 0x0000000000017941 */ /* 0x000fea0003800000 */
.L_x_98:
[----:B0----5:R-:W-:Y:S01]  /*4a30*/  LOP3.LUT R2, R20, 0xffffe000, RZ, 0xc0, !PT ;  /* 0xffffe00014027812 */ /* 0x021fe200078ec0ff */
        /* <DEDUP_REMOVED lines=8> */
.L_x_101:
[----:B------:R-:W-:Y:S05]  /*4ac0*/  BSYNC B1 ;  /* 0x0000000000017941 */ /* 0x000fea0003800000 */
.L_x_100:
[----:B-----5:R-:W-:Y:S01]  /*4ad0*/  LOP3.LUT R2, R20, 0xffffe000, RZ, 0xc0, !PT ;  /* 0xffffe00014027812 */ /* 0x020fe200078ec0ff */
[----:B------:R-:W-:Y:S01]  /*4ae0*/  BSSY B1, `(.L_x_102) ;  /* 0x000000a000017945 */ /* 0x000fe20003800000 */
[----:B------:R-:W-:-:S03]  /*4af0*/  ISETP.GT.AND P0, PT, R0, 0x8, P0 ;  /* 0x000000080000780c */ /* 0x000fc60000704270 */
[----:B------:R-:W-:Y:S01]  /*4b00*/  FMUL R3, R2, R57 ;  /* 0x0000003902037220 */ /* 0x000fe20000400000 */
[----:B------:R-:W-:-:S03]  /*4b10*/  @P1 IMAD.MOV.U32 R2, RZ, RZ, R10 ;  /* 0x000000ffff021224 */ /* 0x000fc600078e000a */
[----:B-1----:R-:W-:Y:S01]  /*4b20*/  FFMA R5, R54, R56, R3 ;  /* 0x0000003836057223 */ /* 0x002fe20000000003 */
[----:B------:R-:W-:-:S04]  /*4b30*/  @P1 IMAD.MOV.U32 R3, RZ, RZ, R11 ;  /* 0x000000ffff031224 */ /* 0x000fc800078e000b */
[----:B------:R-:W-:-:S05]  /*4b40*/  F2FP.TF32.F32.PACK_B R5, R5 ;  /* 0x00000005ff05723e */ /* 0x000fca00024050ff */
[----:B------:R1:W-:Y:S01]  /*4b50*/  @P1 STG.E desc[UR36][R2.64+0xe0], R5 ;  /* 0x0000e00502001986 */ /* 0x0003e2000c101924 */
[----:B------:R-:W-:Y:S05]  /*4b60*/  @!P0 BRA `(.L_x_103) ;  /* 0x0000000000048947 */ /* 0x000fea0003800000 */
[----:B------:R0:W5:Y:S02]  /*4b70*/  LDG.E.LTC128B R20, desc[UR36][R8.64+0xe4] ;  /* 0x0000e42408147981 */ /* 0x000164000c1e1920 */
.L_x_103:
[----:B------:R-:W-:Y:S05]  /*4b80*/  BSYNC B1 ;  /* 0x0000000000017941 */ /* 0x000fea0003800000 */
.L_x_102:
[----:B------:R-:W-:Y:S05]  /*4b90*/  @!P0 BRA `(.L_x_104) ;  /* 0x0000000800a88947 */ /* 0x000fea0003800000 */
[----:B-----5:R-:W-:-:S05]  /*4ba0*/  LOP3.LUT R20, R20, 0xffffe000, RZ, 0xc0, !PT ;  /* 0xffffe00014147812 */ /* 0x020fca00078ec0ff */
[----:B------:R-:W-:-:S04]  /*4bb0*/  FMUL R20, R20, R57 ;  /* 0x0000003914147220 */ /* 0x000fc80000400000 */
[----:B------:R-:W-:-:S05]  /*4bc0*/  FFMA R55, R55, R56, R20 ;  /* 0x0000003837377223 */ /* 0x000fca0000000014 */
[----:B------:R-:W-:-:S05]  /*4bd0*/  F2FP.TF32.F32.PACK_B R55, R55 ;  /* 0x00000037ff37723e */ /* 0x000fca00024050ff */
[----:B------:R0:W-:Y:S01]  /*4be0*/  STG.E desc[UR36][R10.64+0xe4], R55 ;  /* 0x0000e4370a007986 */ /* 0x0001e2000c101924 */
[----:B------:R-:W-:Y:S05]  /*4bf0*/  BRA `(.L_x_104) ;  /* 0x0000000800907947 */ /* 0x000fea0003800000 */
.L_x_43:
[----:B------:R-:W-:Y:S01]  /*4c00*/  ISETP.GT.AND P3, PT, R2, 0x1, PT ;  /* 0x000000010200780c */ /* 0x000fe20003f64270 */
[----:B------:R-:W-:Y:S01]  /*4c10*/  ULDC.64 UR4, c[0x0][0x5c0] ;  /* 0x0001700000047ab9 */ /* 0x000fe20000000a00 */
[-C--:B------:R-:W-:Y:S01]  /*4c20*/  FMUL R3, R24, R56.reuse ;  /* 0x0000003818037220 */ /* 0x080fe20000400000 */
[----:B------:R-:W-:Y:S01]  /*4c30*/  LEA R4, P4, R20, UR4, 0x2 ;  /* 0x0000000414047c11 */ /* 0x000fe2000f8810ff */
[-C--:B------:R-:W-:Y:S01]  /*4c40*/  FMUL R25, R25, R56.reuse ;  /* 0x0000003819197220 */ /* 0x080fe20000400000 */
[----:B------:R-:W-:Y:S01]  /*4c50*/  ISETP.GT.AND P0, PT, R0, RZ, P3 ;  /* 0x000000ff0000720c */ /* 0x000fe20001f04270 */
[-C--:B------:R-:W-:Y:S01]  /*4c60*/  FMUL R9, R26, R56.reuse ;  /* 0x000000381a097220 */ /* 0x080fe20000400000 */
[----:B------:R-:W-:Y:S01]  /*4c70*/  LEA.HI.X R5, R20, UR5, R73, 0x2, P4 ;  /* 0x0000000514057c11 */ /* 0x000fe2000a0f1449 */
[-C--:B------:R-:W-:Y:S01]  /*4c80*/  FMUL R27, R27, R56.reuse ;  /* 0x000000381b1b7220 */ /* 0x080fe20000400000 */
[----:B------:R-:W-:Y:S01]  /*4c90*/  F2FP.TF32.F32.PACK_B R3, R3 ;  /* 0x00000003ff03723e */ /* 0x000fe200024050ff */
[-C--:B------:R-:W-:Y:S01]  /*4ca0*/  FMUL R29, R29, R56.reuse ;  /* 0x000000381d1d7220 */ /* 0x080fe20000400000 */
[----:B------:R-:W-:Y:S01]  /*4cb0*/  F2FP.TF32.F32.PACK_B R25, R25 ;  /* 0x00000019ff19723e */ /* 0x000fe200024050ff */
[----:B------:R-:W-:Y:S01]  /*4cc0*/  FMUL R31, R31, R56 ;  /* 0x000000381f1f7220 */ /* 0x000fe20000400000 */
[C---:B------:R-:W-:Y:S01]  /*4cd0*/  SHF.L.U64.HI R63, R62.reuse, 0x5, R63 ;  /* 0x000000053e3f7819 */ /* 0x040fe2000001023f */
[----:B------:R0:W-:Y:S01]  /*4ce0*/  @P2 STG.E desc[UR36][R4.64], R3 ;  /* 0x0000000304002986 */ /* 0x0001e2000c101924 */
[----:B------:R-:W-:Y:S01]  /*4cf0*/  LEA R6, P4, R62, R4, 0x5 ;  /* 0x000000043e067211 */ /* 0x000fe200078828ff */
[-C--:B------:R-:W-:Y:S01]  /*4d00*/  FMUL R11, R32, R56.reuse ;  /* 0x00000038200b7220 */ /* 0x080fe20000400000 */
[----:B------:R-:W-:Y:S01]  /*4d10*/  ISETP.GT.AND P1, PT, R0, 0x8, P1 ;  /* 0x000000080000780c */ /* 0x000fe20000f24270 */
[----:B------:R-:W-:Y:S01]  /*4d20*/  @P0 STG.E desc[UR36][R4.64+0x4], R25 ;  /* 0x0000041904000986 */ /* 0x000fe2000c101924 */
[----:B------:R-:W-:Y:S01]  /*4d30*/  ISETP.GT.AND P2, PT, R2, 0x8, PT ;  /* 0x000000080200780c */ /* 0x000fe20003f44270 */
[----:B------:R-:W-:Y:S01]  /*4d40*/  IMAD.X R7, R63, 0x1, R5, P4 ;  /* 0x000000013f077824 */ /* 0x000fe200020e0605 */
[----:B------:R-:W-:Y:S01]  /*4d50*/  ISETP.GT.AND P3, PT, R0, 0x8, P3 ;  /* 0x000000080000780c */ /* 0x000fe20001f64270 */
[-C--:B------:R-:W-:Y:S01]  /*4d60*/  FMUL R33, R33, R56.reuse ;  /* 0x0000003821217220 */ /* 0x080fe20000400000 */
[----:B------:R-:W-:Y:S01]  /*4d70*/  ISETP.GT.AND P0, PT, R2, 0x9, PT ;  /* 0x000000090200780c */ /* 0x000fe20003f04270 */
[-C--:B------:R-:W-:Y:S01]  /*4d80*/  FMUL R35, R35, R56.reuse ;  /* 0x0000003823237220 */ /* 0x080fe20000400000 */
[----:B------:R-:W-:Y:S01]  /*4d90*/  ISETP.GT.AND P5, PT, R0, RZ, P2 ;  /* 0x000000ff0000720c */ /* 0x000fe200017a4270 */
[-C--:B0-----:R-:W-:Y:S01]  /*4da0*/  FMUL R3, R28, R56.reuse ;  /* 0x000000381c037220 */ /* 0x081fe20000400000 */
[----:B------:R-:W-:Y:S01]  /*4db0*/  ISETP.GT.AND P4, PT, R0, RZ, P0 ;  /* 0x000000ff0000720c */ /* 0x000fe20000784270 */
[-C--:B------:R-:W-:Y:S01]  /*4dc0*/  FMUL R37, R37, R56.reuse ;  /* 0x0000003825257220 */ /* 0x080fe20000400000 */
[----:B------:R-:W-:Y:S01]  /*4dd0*/  F2FP.TF32.F32.PACK_B R9, R9 ;  /* 0x00000009ff09723e */ /* 0x000fe200024050ff */
[-C--:B------:R-:W-:Y:S01]  /*4de0*/  FMUL R39, R39, R56.reuse ;  /* 0x0000003827277220 */ /* 0x080fe20000400000 */
[----:B------:R-:W-:Y:S01]  /*4df0*/  F2FP.TF32.F32.PACK_B R27, R27 ;  /* 0x0000001bff1b723e */ /* 0x000fe200024050ff */
[-C--:B------:R-:W-:Y:S01]  /*4e00*/  FMUL R41, R41, R56.reuse ;  /* 0x0000003829297220 */ /* 0x080fe20000400000 */
[----:B------:R-:W-:Y:S01]  /*4e10*/  F2FP.TF32.F32.PACK_B R3, R3 ;  /* 0x00000003ff03723e */ /* 0x000fe200024050ff */
[----:B------:R0:W-:Y:S01]  /*4e20*/  @P1 STG.E desc[UR36][R6.64], R9 ;  /* 0x0000000906001986 */ /* 0x0001e2000c101924 */
[----:B------:R-:W-:Y:S01]  /*4e30*/  F2FP.TF32.F32.PACK_B R29, R29 ;  /* 0x0000001dff1d723e */ /* 0x000fe200024050ff */
[-C--:B------:R-:W-:Y:S01]  /*4e40*/  FMUL R43, R43, R56.reuse ;  /* 0x000000382b2b7220 */ /* 0x080fe20000400000 */
[C---:B------:R-:W-:Y:S01]  /*4e50*/  ISETP.GT.AND P1, PT, R2.reuse, 0x10, PT ;  /* 0x000000100200780c */ /* 0x040fe20003f24270 */
[----:B------:R-:W-:Y:S01]  /*4e60*/  @P3 STG.E desc[UR36][R6.64+0x4], R27 ;  /* 0x0000041b06003986 */ /* 0x000fe2000c101924 */
[----:B------:R-:W-:Y:S01]  /*4e70*/  ISETP.GT.AND P3, PT, R2, 0x11, PT ;  /* 0x000000110200780c */ /* 0x000fe20003f64270 */
[-C--:B------:R-:W-:Y:S01]  /*4e80*/  FMUL R45, R45, R56.reuse ;  /* 0x000000382d2d7220 */ /* 0x080fe20000400000 */
[C---:B------:R-:W-:Y:S01]  /*4e90*/  ISETP.GT.AND P2, PT, R0.reuse, 0x8, P2 ;  /* 0x000000080000780c */ /* 0x040fe20001744270 */
[----:B------:R1:W-:Y:S01]  /*4ea0*/  @P5 STG.E desc[UR36][R4.64+0x20], R3 ;  /* 0x0000200304005986 */ /* 0x0003e2000c101924 */
[C---:B------:R-:W-:Y:S01]  /*4eb0*/  ISETP.GT.AND P0, PT, R0.reuse, 0x8, P0 ;  /* 0x000000080000780c */ /* 0x040fe20000704270 */
[-C--:B------:R-:W-:Y:S01]  /*4ec0*/  FMUL R47, R47, R56.reuse ;  /* 0x000000382f2f7220 */ /* 0x080fe20000400000 */
[----:B------:R-:W-:Y:S01]  /*4ed0*/  ISETP.GT.AND P5, PT, R0, RZ, P1 ;  /* 0x000000ff0000720c */ /* 0x000fe20000fa4270 */
[----:B------:R-:W-:Y:S01]  /*4ee0*/  @P4 STG.E desc[UR36][R4.64+0x24], R29 ;  /* 0x0000241d04004986 */ /* 0x000fe2000c101924 */
        /* <DEDUP_REMOVED lines=8> */
[-C--:B-1----:R-:W-:Y:S01]  /*4f70*/  FMUL R3, R34, R56.reuse ;  /* 0x0000003822037220 */ /* 0x082fe20000400000 */
[----:B------:R-:W-:Y:S01]  /*4f80*/  F2FP.TF32.F32.PACK_B R33, R33 ;  /* 0x00000021ff21723e */ /* 0x000fe200024050ff */
[----:B------:R0:W-:Y:S01]  /*4f90*/  @P2 STG.E desc[UR36][R6.64+0x20], R9 ;  /* 0x0000200906002986 */ /* 0x0001e2000c101924 */
[----:B------:R-:W-:Y:S01]  /*4fa0*/  ISETP.GT.AND P1, PT, R0, 0x8, P1 ;  /* 0x000000080000780c */ /* 0x000fe20000f24270 */
[-C--:B------:R-:W-:Y:S01]  /*4fb0*/  FMUL R15, R52, R56.reuse ;  /* 0x00000038340f7220 */ /* 0x080fe20000400000 */
[C---:B------:R-:W-:Y:S01]  /*4fc0*/  ISETP.GT.AND P2, PT, R2.reuse, 0x19, PT ;  /* 0x000000190200780c */ /* 0x040fe20003f44270 */
[----:B------:R-:W-:Y:S01]  /*4fd0*/  @P0 STG.E desc[UR36][R6.64+0x24], R31 ;  /* 0x0000241f06000986 */ /* 0x000fe2000c101924 */
[----:B------:R-:W-:Y:S01]  /*4fe0*/  ISETP.GT.AND P0, PT, R2, 0x18, PT ;  /* 0x000000180200780c */ /* 0x000fe20003f04270 */
[-C--:B------:R-:W-:Y:S01]  /*4ff0*/  FMUL R53, R53, R56.reuse ;  /* 0x0000003835357220 */ /* 0x080fe20000400000 */
[----:B------:R-:W-:Y:S01]  /*5000*/  F2FP.TF32.F32.PACK_B R3, R3 ;  /* 0x00000003ff03723e */ /* 0x000fe200024050ff */
[----:B------:R1:W-:Y:S01]  /*5010*/  @P5 STG.E desc[UR36][R4.64+0x40], R11 ;  /* 0x0000400b04005986 */ /* 0x0003e2000c101924 */
[C---:B------:R-:W-:Y:S01]  /*5020*/  ISETP.GT.AND P5, PT, R0.reuse, RZ, P0 ;  /* 0x000000ff0000720c */ /* 0x040fe200007a4270 */
[-C--:B------:R-:W-:Y:S01]  /*5030*/  FMUL R55, R55, R56.reuse ;  /* 0x0000003837377220 */ /* 0x080fe20000400000 */
[----:B------:R-:W-:Y:S01]  /*5040*/  F2FP.TF32.F32.PACK_B R35, R35 ;  /* 0x00000023ff23723e */ /* 0x000fe200024050ff */
[----:B------:R-:W-:Y:S01]  /*5050*/  @P4 STG.E desc[UR36][R4.64+0x44], R33 ;  /* 0x0000442104004986 */ /* 0x000fe2000c101924 */
[----:B------:R-:W-:Y:S01]  /*5060*/  ISETP.GT.AND P4, PT, R0, 0x8, P3 ;  /* 0x000000080000780c */ /* 0x000fe20001f84270 */
[----:B0-----:R-:W-:Y:S01]  /*5070*/  FMUL R9, R36, R56 ;  /* 0x0000003824097220 */ /* 0x001fe20000400000 */
[----:B------:R-:W-:Y:S01]  /*5080*/  ISETP.GT.AND P3, PT, R0, RZ, P2 ;  /* 0x000000ff0000720c */ /* 0x000fe20001764270 */
[----:B------:R0:W-:Y:S01]  /*5090*/  @P1 STG.E desc[UR36][R6.64+0x40], R3 ;  /* 0x0000400306001986 */ /* 0x0001e2000c101924 */
[----:B------:R-:W-:-:S02]  /*50a0*/  F2FP.TF32.F32.PACK_B R37, R37 ;  /* 0x00000025ff25723e */ /* 0x000fc400024050ff */
[----:B------:R-:W-:Y:S01]  /*50b0*/  F2FP.TF32.F32.PACK_B R9, R9 ;  /* 0x00000009ff09723e */ /* 0x000fe200024050ff */
[-C--:B-1----:R-:W-:Y:S01]  /*50c0*/  FMUL R11, R40, R56.reuse ;  /* 0x00000038280b7220 */ /* 0x082fe20000400000 */
[----:B------:R-:W-:Y:S02]  /*50d0*/  ISETP.GT.AND P1, PT, R2, 0x20, PT ;  /* 0x000000200200780c */ /* 0x000fe40003f24270 */
[C---:B------:R-:W-:Y:S02]  /*50e0*/  ISETP.GT.AND P0, PT, R0.reuse, 0x8, P0 ;  /* 0x000000080000780c */ /* 0x040fe40000704270 */
[----:B------:R-:W-:Y:S01]  /*50f0*/  F2FP.TF32.F32.PACK_B R39, R39 ;  /* 0x00000027ff27723e */ /* 0x000fe200024050ff */
[----:B------:R-:W-:Y:S01]  /*5100*/  @P4 STG.E desc[UR36][R6.64+0x44], R35 ;  /* 0x0000442306004986 */ /* 0x000fe2000c101924 */
[----:B------:R-:W-:Y:S01]  /*5110*/  ISETP.GT.AND P4, PT, R0, 0x8, P2 ;  /* 0x000000080000780c */ /* 0x000fe20001784270 */
[----:B0-----:R-:W-:Y:S01]  /*5120*/  FMUL R3, R38, R56 ;  /* 0x0000003826037220 */ /* 0x001fe20000400000 */
[----:B------:R-:W-:Y:S01]  /*5130*/  ISETP.GT.AND P2, PT, R2, 0x21, PT ;  /* 0x000000210200780c */ /* 0x000fe20003f44270 */
[----:B------:R0:W-:Y:S01]  /*5140*/  @P5 STG.E desc[UR36][R4.64+0x60], R9 ;  /* 0x0000600904005986 */ /* 0x0001e2000c101924 */
[----:B------:R-:W-:-:S02]  /*5150*/  ISETP.GT.AND P5, PT, R0, RZ, P1 ;  /* 0x000000ff0000720c */ /* 0x000fc40000fa4270 */
[----:B------:R-:W-:Y:S01]  /*5160*/  F2FP.TF32.F32.PACK_B R3, R3 ;  /* 0x00000003ff03723e */ /* 0x000fe200024050ff */
[----:B------:R-:W-:Y:S01]  /*5170*/  @P3 STG.E desc[UR36][R4.64+0x64], R37 ;  /* 0x0000642504003986 */ /* 0x000fe2000c101924 */
[C---:B------:R-:W-:Y:S02]  /*5180*/  ISETP.GT.AND P3, PT, R0.reuse, RZ, P2 ;  /* 0x000000ff0000720c */ /* 0x040fe40001764270 */
[----:B------:R-:W-:Y:S01]  /*5190*/  F2FP.TF32.F32.PACK_B R11, R11 ;  /* 0x0000000bff0b723e */ /* 0x000fe200024050ff */
[----:B------:R1:W-:Y:S01]  /*51a0*/  @P0 STG.E desc[UR36][R6.64+0x60], R3 ;  /* 0x0000600306000986 */ /* 0x0003e2000c101924 */
[----:B------:R-:W-:Y:S02]  /*51b0*/  F2FP.TF32.F32.PACK_B R41, R41 ;  /* 0x00000029ff29723e */ /* 0x000fe400024050ff */
[----:B------:R-:W-:Y:S01]  /*51c0*/  ISETP.GT.AND P1, PT, R0, 0x8, P1 ;  /* 0x000000080000780c */ /* 0x000fe20000f24270 */
[----:B------:R-:W-:Y:S01]  /*51d0*/  @P4 STG.E desc[UR36][R6.64+0x64], R39 ;  /* 0x0000642706004986 */ /* 0x000fe2000c101924 */
[----:B------:R-:W-:Y:S01]  /*51e0*/  ISETP.GT.AND P4, PT, R2, 0x28, PT ;  /* 0x000000280200780c */ /* 0x000fe20003f84270 */
[----:B0-----:R-:W-:Y:S01]  /*51f0*/  FMUL R9, R44, R56 ;  /* 0x000000382c097220 */ /* 0x001fe20000400000 */
[----:B------:R-:W-:Y:S01]  /*5200*/  F2FP.TF32.F32.PACK_B R43, R43 ;  /* 0x0000002bff2b723e */ /* 0x000fe200024050ff */
[----:B------:R0:W-:Y:S01]  /*5210*/  @P5 STG.E desc[UR36][R4.64+0x80], R11 ;  /* 0x0000800b04005986 */ /* 0x0001e2000c101924 */
[----:B------:R-:W-:-:S02]  /*5220*/  ISETP.GT.AND P5, PT, R2, 0x29, PT ;  /* 0x000000290200780c */ /* 0x000fc40003fa4270 */
[----:B------:R-:W-:Y:S01]  /*5230*/  F2FP.TF32.F32.PACK_B R9, R9 ;  /* 0x00000009ff09723e */ /* 0x000fe200024050ff */
[----:B------:R-:W-:Y:S01]  /*5240*/  @P3 STG.E desc[UR36][R4.64+0x84], R41 ;  /* 0x0000842904003986 */ /* 0x000fe2000c101924 */
[----:B------:R-:W-:Y:S01]  /*5250*/  ISETP.GT.AND P3, PT, R0, 0x8, P2 ;  /* 0x000000080000780c */ /* 0x000fe20001764270 */
[-C--:B-1----:R-:W-:Y:S01]  /*5260*/  FMUL R3, R42, R56.reuse ;  /* 0x000000382a037220 */ /* 0x082fe20000400000 */
[C---:B------:R-:W-:Y:S02]  /*5270*/  ISETP.GT.AND P2, PT, R0.reuse, RZ, P4 ;  /* 0x000000ff0000720c */ /* 0x040fe40002744270 */
[C---:B------:R-:W-:Y:S02]  /*5280*/  ISETP.GT.AND P0, PT, R0.reuse, RZ, P5 ;  /* 0x000000ff0000720c */ /* 0x040fe40002f04270 */
[----:B------:R-:W-:Y:S01]  /*5290*/  ISETP.GT.AND P4, PT, R0, 0x8, P4 ;  /* 0x000000080000780c */ /* 0x000fe20002784270 */
[----:B0-----:R-:W-:Y:S01]  /*52a0*/  FMUL R11, R46, R56 ;  /* 0x000000382e0b7220 */ /* 0x001fe20000400000 */
[----:B------:R-:W-:-:S02]  /*52b0*/  F2FP.TF32.F32.PACK_B R3, R3 ;  /* 0x00000003ff03723e */ /* 0x000fc400024050ff */
[----:B------:R-:W-:Y:S02]  /*52c0*/  F2FP.TF32.F32.PACK_B R45, R45 ;  /* 0x0000002dff2d723e */ /* 0x000fe400024050ff */
[----:B------:R-:W-:Y:S01]  /*52d0*/  ISETP.GT.AND P5, PT, R0, 0x8, P5 ;  /* 0x000000080000780c */ /* 0x000fe20002fa4270 */
[----:B------:R0:W-:Y:S01]  /*52e0*/  @P1 STG.E desc[UR36][R6.64+0x80], R3 ;  /* 0x0000800306001986 */ /* 0x0001e2000c101924 */
[C---:B------:R-:W-:Y:S02]  /*52f0*/  ISETP.GT.AND P1, PT, R2.reuse, 0x38, PT ;  /* 0x000000380200780c */ /* 0x040fe40003f24270 */
[----:B------:R-:W-:Y:S01]  /*5300*/  F2FP.TF32.F32.PACK_B R11, R11 ;  /* 0x0000000bff0b723e */ /* 0x000fe200024050ff */
[----:B------:R-:W-:Y:S01]  /*5310*/  @P3 STG.E desc[UR36][R6.64+0x84], R43 ;  /* 0x0000842b06003986 */ /* 0x000fe2000c101924 */
[C---:B------:R-:W-:Y:S02]  /*5320*/  ISETP.GT.AND P3, PT, R2.reuse, 0x30, PT ;  /* 0x000000300200780c */ /* 0x040fe40003f64270 */
[----:B------:R-:W-:Y:S01]  /*5330*/  F2FP.TF32.F32.PACK_B R47, R47 ;  /* 0x0000002fff2f723e */ /* 0x000fe200024050ff */
[----:B------:R1:W-:Y:S01]  /*5340*/  @P2 STG.E desc[UR36][R4.64+0xa0], R9 ;  /* 0x0000a00904002986 */ /* 0x0003e2000c101924 */
[----:B------:R-:W-:-:S02]  /*5350*/  ISETP.GT.AND P2, PT, R2, 0x31, PT ;  /* 0x000000310200780c */ /* 0x000fc40003f44270 */
[----:B------:R-:W-:Y:S01]  /*5360*/  F2FP.TF32.F32.PACK_B R49, R49 ;  /* 0x00000031ff31723e */ /* 0x000fe200024050ff */
[----:B------:R-:W-:Y:S01]  /*5370*/  @P0 STG.E desc[UR36][R4.64+0xa4], R45 ;  /* 0x0000a42d04000986 */ /* 0x000fe2000c101924 */
[----:B------:R-:W-:Y:S01]  /*5380*/  ISETP.GT.AND P0, PT, R2, 0x39, PT ;  /* 0x000000390200780c */ /* 0x000fe20003f04270 */
[----:B------:R-:W-:Y:S01]  /*5390*/  @P4 IMAD.MOV.U32 R2, RZ, RZ, R6 ;  /* 0x000000ffff024224 */ /* 0x000fe200078e0006 */
[----:B------:R-:W-:Y:S01]  /*53a0*/  F2FP.TF32.F32.PACK_B R13, R13 ;  /* 0x0000000dff0d723e */ /* 0x000fe200024050ff */
[----:B0-----:R-:W-:Y:S01]  /*53b0*/  @P4 IMAD.MOV.U32 R3, RZ, RZ, R7 ;  /* 0x000000ffff034224 */ /* 0x001fe200078e0007 */
[----:B------:R-:W-:Y:S02]  /*53c0*/  F2FP.TF32.F32.PACK_B R51, R51 ;  /* 0x00000033ff33723e */ /* 0x000fe400024050ff */
[----:B------:R-:W-:Y:S01]  /*53d0*/  F2FP.TF32.F32.PACK_B R15, R15 ;  /* 0x0000000fff0f723e */ /* 0x000fe200024050ff */
[----:B-1----:R-:W-:Y:S01]  /*53e0*/  FMUL R9, R48, R56 ;  /* 0x0000003830097220 */ /* 0x002fe20000400000 */
[----:B------:R0:W-:Y:S01]  /*53f0*/  @P4 STG.E desc[UR36][R2.64+0xa0], R11 ;  /* 0x0000a00b02004986 */ /* 0x0001e2000c101924 */
[----:B------:R-:W-:-:S02]  /*5400*/  ISETP.GT.AND P4, PT, R0, RZ, P3 ;  /* 0x000000ff0000720c */ /* 0x000fc40001f84270 */
[----:B------:R-:W-:Y:S02]  /*5410*/  ISETP.GT.AND P3, PT, R0, 0x8, P3 ;  /* 0x000000080000780c */ /* 0x000fe40001f64270 */
[----:B------:R-:W-:Y:S02]  /*5420*/  F2FP.TF32.F32.PACK_B R9, R9 ;  /* 0x00000009ff09723e */ /* 0x000fe400024050ff */
[----:B------:R-:W-:Y:S02]  /*5430*/  F2FP.TF32.F32.PACK_B R53, R53 ;  /* 0x00000035ff35723e */ /* 0x000fe400024050ff */
[----:B------:R-:W-:Y:S01]  /*5440*/  F2FP.TF32.F32.PACK_B R55, R55 ;  /* 0x00000037ff37723e */ /* 0x000fe200024050ff */
[----:B0-----:R-:W-:Y:S02]  /*5450*/  @P5 IMAD.MOV.U32 R2, RZ, RZ, R6 ;  /* 0x000000ffff025224 */ /* 0x001fe400078e0006 */
[----:B------:R-:W-:Y:S01]  /*5460*/  FMUL R11, R54, R56 ;  /* 0x00000038360b7220 */ /* 0x000fe20000400000 */
[----:B------:R-:W-:-:S04]  /*5470*/  @P5 IMAD.MOV.U32 R3, RZ, RZ, R7 ;  /* 0x000000ffff035224 */ /* 0x000fc800078e0007 */
[----:B------:R-:W-:Y:S01]  /*5480*/  F2FP.TF32.F32.PACK_B R11, R11 ;  /* 0x0000000bff0b723e */ /* 0x000fe200024050ff */
[----:B------:R0:W-:Y:S01]  /*5490*/  @P5 STG.E desc[UR36][R2.64+0xa4], R47 ;  /* 0x0000a42f02005986 */ /* 0x0001e2000c101924 */
[C---:B------:R-:W-:Y:S02]  /*54a0*/  ISETP.GT.AND P5, PT, R0.reuse, RZ, P2 ;  /* 0x000000ff0000720c */ /* 0x040fe400017a4270 */
[----:B------:R-:W-:Y:S01]  /*54b0*/  ISETP.GT.AND P2, PT, R0, 0x8, P2 ;  /* 0x000000080000780c */ /* 0x000fe20001744270 */
[----:B0-----:R-:W-:Y:S02]  /*54c0*/  @P4 IMAD.MOV.U32 R2, RZ, RZ, R4 ;  /* 0x000000ffff024224 */ /* 0x001fe400078e0004 */
[----:B------:R-:W-:-:S05]  /*54d0*/  @P4 IMAD.MOV.U32 R3, RZ, RZ, R5 ;  /* 0x000000ffff034224 */ /* 0x000fca00078e0005 */
        /* <DEDUP_REMOVED lines=10> */
[----:B------:R0:W-:Y:S02]  /*5580*/  @P3 STG.E desc[UR36][R2.64+0xc0], R13 ;  /* 0x0000c00d02003986 */ /* 0x0001e4000c101924 */
[----:B0-----:R-:W-:Y:S02]  /*5590*/  @P2 IMAD.MOV.U32 R2, RZ, RZ, R6 ;  /* 0x000000ffff022224 */ /* 0x001fe400078e0006 */
[----:B------:R-:W-:-:S05]  /*55a0*/  @P2 IMAD.MOV.U32 R3, RZ, RZ, R7 ;  /* 0x000000ffff032224 */ /* 0x000fca00078e0007 */
[----:B------:R0:W-:Y:S02]  /*55b0*/  @P2 STG.E desc[UR36][R2.64+0xc4], R51 ;  /* 0x0000c43302002986 */ /* 0x0001e4000c101924 */
[----:B0-----:R-:W-:Y:S02]  /*55c0*/  @P4 IMAD.MOV.U32 R2, RZ, RZ, R4 ;  /* 0x000000ffff024224 */ /* 0x001fe400078e0004 */
[----:B------:R-:W-:-:S05]  /*55d0*/  @P4 IMAD.MOV.U32 R3, RZ, RZ, R5 ;  /* 0x000000ffff034224 */ /* 0x000fca00078e0005 */
[----:B------:R0:W-:Y:S04]  /*55e0*/  @P4 STG.E desc[UR36][R2.64+0xe0], R15 ;  /* 0x0000e00f02004986 */ /* 0x0001e8000c101924 */
[----:B------:R1:W-:Y:S01]  /*55f0*/  @P5 STG.E desc[UR36][R4.64+0xe4], R53 ;  /* 0x0000e43504005986 */ /* 0x0003e2000c101924 */
[----:B0-----:R-:W-:Y:S02]  /*5600*/  @P1 IMAD.MOV.U32 R2, RZ, RZ, R6 ;  /* 0x000000ffff021224 */ /* 0x001fe400078e0006 */
[----:B------:R-:W-:-:S05]  /*5610*/  @P1 IMAD.MOV.U32 R3, RZ, RZ, R7 ;  /* 0x000000ffff031224 */ /* 0x000fca00078e0007 */
[----:B------:R1:W-:Y:S04]  /*5620*/  @P1 STG.E desc[UR36][R2.64+0xe0], R11 ;  /* 0x0000e00b02001986 */ /* 0x0003e8000c101924 */
[----:B------:R1:W-:Y:S02]  /*5630*/  @P0 STG.E desc[UR36][R6.64+0xe4], R55 ;  /* 0x0000e43706000986 */ /* 0x0003e4000c101924 */
.L_x_104:
[----:B------:R-:W-:Y:S05]  /*5640*/  BSYNC B0 ;  /* 0x0000000000007941 */ /* 0x000fea0003800000 */
.L_x_42:
[----:B------:R-:W-:Y:S01]  /*5650*/  ULDC UR4, c[0x0][0xc] ;  /* 0x0000030000047ab9 */ /* 0x000fe20000000800 */
[----:B------:R-:W-:Y:S01]  /*5660*/  ULDC UR5, c[0x0][0x10] ;  /* 0x0000040000057ab9 */ /* 0x000fe20000000800 */
[----:B-1----:R-:W1:Y:S01]  /*5670*/  LDC R5, c[0x0][0x14] ;  /* 0x00000500ff057b82 */ /* 0x002e620000000800 */
[----:B------:R-:W-:Y:S01]  /*5680*/  UIMAD.WIDE.U32 UR4, UR4, UR5, URZ ;  /* 0x00000005040472a5 */ /* 0x000fe2000f8e003f */
[----:B------:R-:W-:Y:S01]  /*5690*/  IMAD.MOV.U32 R2, RZ, RZ, R18 ;  /* 0x000000ffff027224 */ /* 0x000fe200078e0012 */
[----:B------:R-:W-:Y:S01]  /*56a0*/  PRMT R0, RZ, 0x7610, R0 ;  /* 0x00007610ff007816 */ /* 0x000fe20000000000 */
[----:B------:R-:W-:Y:S02]  /*56b0*/  IMAD.MOV.U32 R3, RZ, RZ, R17 ;  /* 0x000000ffff037224 */ /* 0x000fe400078e0011 */
[----:B------:R-:W-:Y:S02]  /*56c0*/  IMAD.MOV.U32 R59, RZ, RZ, -0x1 ;  /* 0xffffffffff3b7424 */ /* 0x000fe400078e00ff */
[----:B--2---:R-:W-:-:S02]  /*56d0*/  IMAD.MOV.U32 R23, RZ, RZ, -0x1 ;  /* 0xffffffffff177424 */ /* 0x004fc400078e00ff */
[----:B-1----:R-:W-:-:S04]  /*56e0*/  IMAD.WIDE.U32 R2, R5, UR4, R2 ;  /* 0x0000000405027c25 */ /* 0x002fc8000f8e0002 */
[----:B------:R-:W-:Y:S01]  /*56f0*/  IMAD R5, R5, UR5, RZ ;  /* 0x0000000505057c24 */ /* 0x000fe2000f8e02ff */
[----:B------:R-:W-:Y:S01]  /*5700*/  ULDC.64 UR4, c[0x0][0x650] ;  /* 0x0001940000047ab9 */ /* 0x000fe20000000a00 */
[----:B------:R-:W-:Y:S01]  /*5710*/  IMAD.MOV.U32 R18, RZ, RZ, R2 ;  /* 0x000000ffff127224 */ /* 0x000fe200078e0002 */
[----:B------:R-:W-:Y:S01]  /*5720*/  ISETP.GE.U32.AND P0, PT, R2, UR4, PT ;  /* 0x0000000402007c0c */ /* 0x000fe2000bf06070 */
[----:B------:R-:W-:-:S05]  /*5730*/  IMAD.IADD R17, R3, 0x1, R5 ;  /* 0x0000000103117824 */ /* 0x000fca00078e0205 */
[----:B------:R-:W-:-:S13]  /*5740*/  ISETP.GE.U32.AND.EX P0, PT, R17, UR5, PT, P0 ;  /* 0x0000000511007c0c */ /* 0x000fda000bf06100 */
[----:B------:R-:W-:Y:S05]  /*5750*/  @P0 BRA `(.L_x_105) ;  /* 0x0000000400700947 */ /* 0x000fea0003800000 */
[----:B0---4-:R-:W0:Y:S01]  /*5760*/  S2R R10, SR_CTAID.X ;  /* 0x00000000000a7919 */ /* 0x011e220000002500 */
[----:B---3--:R-:W1:Y:S01]  /*5770*/  LDC.64 R8, c[0x0][0x628] ;  /* 0x00018a00ff087b82 */ /* 0x008e620000000a00 */
[----:B------:R-:W-:Y:S01]  /*5780*/  ULDC UR4, c[0x0][0x150] ;  /* 0x0000540000047ab9 */ /* 0x000fe20000000800 */
[----:B------:R-:W-:Y:S01]  /*5790*/  IMAD.MOV.U32 R6, RZ, RZ, R18 ;  /* 0x000000ffff067224 */ /* 0x000fe200078e0012 */
[----:B-----5:R-:W2:Y:S01]  /*57a0*/  S2R R20, SR_CTAID.Y ;  /* 0x0000000000147919 */ /* 0x020ea20000002600 */
[----:B------:R-:W-:-:S04]  /*57b0*/  IMAD.MOV.U32 R7, RZ, RZ, R17 ;  /* 0x000000ffff077224 */ /* 0x000fc800078e0011 */
[----:B------:R-:W3:Y:S08]  /*57c0*/  LDC R15, c[0x0][0x144] ;  /* 0x00005100ff0f7b82 */ /* 0x000ef00000000800 */
[----:B------:R-:W4:Y:S08]  /*57d0*/  LDC R0, c[0x0][0x630] ;  /* 0x00018c00ff007b82 */ /* 0x000f300000000800 */
[----:B------:R-:W2:Y:S01]  /*57e0*/  LDC.64 R12, c[0x0][0x620] ;  /* 0x00018800ff0c7b82 */ /* 0x000ea20000000a00 */
[----:B-1----:R-:W-:-:S04]  /*57f0*/  ISETP.NE.U32.AND P0, PT, R8, RZ, PT ;  /* 0x000000ff0800720c */ /* 0x002fc80003f05070 */
[----:B------:R-:W-:Y:S02]  /*5800*/  ISETP.NE.AND.EX P0, PT, R9, RZ, PT, P0 ;  /* 0x000000ff0900720c */ /* 0x000fe40003f05300 */
[----:B0-----:R-:W-:-:S05]  /*5810*/  I2FP.F32.U32 R2, R10 ;  /* 0x0000000a00027245 */ /* 0x001fca0000201000 */
[----:B------:R-:W-:-:S04]  /*5820*/  FMUL R2, R2, UR4 ;  /* 0x0000000402027c20 */ /* 0x000fc80008400000 */
[----:B------:R0:W1:Y:S02]  /*5830*/  F2I.U32.TRUNC.NTZ R14, R2 ;  /* 0x00000002000e7305 */ /* 0x000064000020f000 */
[----:B---34-:R-:W-:Y:S05]  /*5840*/  @!P0 BRA `(.L_x_106) ;  /* 0x0000000000288947 */ /* 0x018fea0003800000 */
[----:B------:R-:W3:Y:S02]  /*5850*/  LDC R3, c[0x0][0x634] ;  /* 0x00018d00ff037b82 */ /* 0x000ee40000000800 */
[----:B---3--:R-:W-:-:S05]  /*5860*/  IADD3 R7, P0, R18, R3, RZ ;  /* 0x0000000312077210 */ /* 0x008fca0007f1e0ff */
[----:B------:R-:W-:-:S04]  /*5870*/  IMAD.X R11, RZ, RZ, R17, P0 ;  /* 0x000000ffff0b7224 */ /* 0x000fc800000e0611 */
[----:B0-----:R-:W-:-:S04]  /*5880*/  IMAD.WIDE.U32 R2, R11, R8, RZ ;  /* 0x000000080b027225 */ /* 0x001fc800078e00ff */
[----:B------:R-:W-:-:S04]  /*5890*/  IMAD.WIDE.U32 R4, P0, R7, R9, R2 ;  /* 0x0000000907047225 */ /* 0x000fc80007800002 */
[----:B------:R-:W-:-:S04]  /*58a0*/  IMAD.WIDE.U32 R2, R7, R8, RZ ;  /* 0x0000000807027225 */ /* 0x000fc800078e00ff */
[----:B------:R-:W-:Y:S01]  /*58b0*/  IMAD.X R7, RZ, RZ, RZ, P0 ;  /* 0x000000ffff077224 */ /* 0x000fe200000e06ff */
[----:B------:R-:W-:Y:S01]  /*58c0*/  IADD3 RZ, P0, R3, R4, RZ ;  /* 0x0000000403ff7210 */ /* 0x000fe20007f1e0ff */
[----:B------:R-:W-:-:S04]  /*58d0*/  IMAD.MOV.U32 R6, RZ, RZ, R5 ;  /* 0x000000ffff067224 */ /* 0x000fc800078e0005 */
[----:B------:R-:W-:-:S08]  /*58e0*/  IMAD.WIDE.U32.X R6, R11, R9, R6, P0 ;  /* 0x000000090b067225 */ /* 0x000fd000000e0406 */
.L_x_106:
[-CC-:B------:R-:W-:Y:S01]  /*58f0*/  SHF.R.U64 R23, R6, R0.reuse, R7.reuse ;  /* 0x0000000006177219 */ /* 0x180fe20000001207 */
[----:B------:R-:W3:Y:S01]  /*5900*/  LDC.64 R26, c[0x0][0x640] ;  /* 0x00019000ff1a7b82 */ /* 0x000ee20000000a00 */
[----:B------:R-:W-:Y:S01]  /*5910*/  SHF.R.U32.HI R0, RZ, R0, R7 ;  /* 0x00000000ff007219 */ /* 0x000fe20000011607 */
[----:B0-----:R-:W-:Y:S01]  /*5920*/  IMAD.MOV.U32 R2, RZ, RZ, R18 ;  /* 0x000000ffff027224 */ /* 0x001fe200078e0012 */
[----:B------:R-:W-:Y:S01]  /*5930*/  IADD3 R5, P0, RZ, -R23, RZ ;  /* 0x80000017ff057210 */ /* 0x000fe20007f1e0ff */
[----:B-1----:R-:W-:Y:S01]  /*5940*/  IMAD.MOV R14, RZ, RZ, -R14 ;  /* 0x000000ffff0e7224 */ /* 0x002fe200078e0a0e */
[----:B------:R-:W-:Y:S01]  /*5950*/  ULDC UR4, c[0x0][0x154] ;  /* 0x0000550000047ab9 */ /* 0x000fe20000000800 */
[----:B------:R-:W-:Y:S02]  /*5960*/  IMAD.MOV.U32 R7, RZ, RZ, 0x1 ;  /* 0x00000001ff077424 */ /* 0x000fe400078e00ff */
[----:B------:R-:W0:Y:S01]  /*5970*/  LDC R4, c[0x0][0x618] ;  /* 0x00018600ff047b82 */ /* 0x000e220000000800 */
[----:B------:R-:W-:-:S02]  /*5980*/  IMAD.X R3, RZ, RZ, ~R0, P0 ;  /* 0x000000ffff037224 */ /* 0x000fc400000e0e00 */
[----:B------:R-:W-:Y:S02]  /*5990*/  IMAD R15, R15, R14, R10 ;  /* 0x0000000e0f0f7224 */ /* 0x000fe400078e020a */
[-C--:B--2---:R-:W-:Y:S02]  /*59a0*/  IMAD R0, R3, R12.reuse, RZ ;  /* 0x0000000c03007224 */ /* 0x084fe400078e02ff */
[----:B------:R-:W-:Y:S01]  /*59b0*/  IMAD.MOV.U32 R3, RZ, RZ, R17 ;  /* 0x000000ffff037224 */ /* 0x000fe200078e0011 */
[----:B------:R-:W1:Y:S01]  /*59c0*/  LDC R6, c[0x0][0x608] ;  /* 0x00018200ff067b82 */ /* 0x000e620000000800 */
[----:B------:R-:W-:-:S04]  /*59d0*/  IMAD.WIDE.U32 R2, R5, R12, R2 ;  /* 0x0000000c05027225 */ /* 0x000fc800078e0002 */
[----:B------:R-:W-:-:S03]  /*59e0*/  IMAD R5, R5, R13, R0 ;  /* 0x0000000d05057224 */ /* 0x000fc600078e0200 */
[----:B------:R-:W2:Y:S01]  /*59f0*/  LDC R24, c[0x0][0x658] ;  /* 0x00019600ff187b82 */ /* 0x000ea20000000800 */
[----:B------:R-:W-:Y:S01]  /*5a00*/  I2FP.F32.U32 R0, R20 ;  /* 0x0000001400007245 */ /* 0x000fe20000201000 */
[----:B------:R-:W-:Y:S01]  /*5a10*/  IMAD.IADD R3, R3, 0x1, R5 ;  /* 0x0000000103037824 */ /* 0x000fe200078e0205 */
[----:B---3--:R-:W-:Y:S01]  /*5a20*/  ISETP.NE.U32.AND P0, PT, R26, RZ, PT ;  /* 0x000000ff1a00720c */ /* 0x008fe20003f05070 */
[----:B------:R-:W-:Y:S02]  /*5a30*/  IMAD.MOV.U32 R5, RZ, RZ, -0x1 ;  /* 0xffffffffff057424 */ /* 0x000fe400078e00ff */
[----:B------:R-:W-:Y:S02]  /*5a40*/  FMUL R0, R0, UR4 ;  /* 0x0000000400007c20 */ /* 0x000fe40008400000 */
[----:B------:R-:W3:Y:S01]  /*5a50*/  LDC R13, c[0x0][0x148] ;  /* 0x00005200ff0d7b82 */ /* 0x000ee20000000800 */
[----:B0-----:R-:W-:Y:S01]  /*5a60*/  SHF.R.U64 R10, R2, R4, R3 ;  /* 0x00000004020a7219 */ /* 0x001fe20000001203 */
[----:B------:R0:W4:Y:S01]  /*5a70*/  F2I.U32.TRUNC.NTZ R12, R0 ;  /* 0x00000000000c7305 */ /* 0x000122000020f000 */
[----:B------:R-:W-:-:S02]  /*5a80*/  ISETP.NE.AND.EX P0, PT, R27, RZ, PT, P0 ;  /* 0x000000ff1b00720c */ /* 0x000fc40003f05300 */
[----:B------:R-:W-:-:S03]  /*5a90*/  SHF.R.U32.HI R3, RZ, R4, R3 ;  /* 0x00000004ff037219 */ /* 0x000fc60000011603 */
[----:B------:R-:W0:Y:S01]  /*5aa0*/  LDC R14, c[0x0][0x600] ;  /* 0x00018000ff0e7b82 */ /* 0x000e220000000800 */
[-CC-:B-1----:R-:W-:Y:S02]  /*5ab0*/  SHF.R.U64 R8, R10, R6.reuse, R3.reuse ;  /* 0x000000060a087219 */ /* 0x182fe40000001203 */
[----:B------:R-:W-:-:S05]  /*5ac0*/  SHF.R.U32.HI R3, RZ, R6, R3 ;  /* 0x00000006ff037219 */ /* 0x000fca0000011603 */
[----:B------:R-:W1:Y:S01]  /*5ad0*/  LDC R25, c[0x0][0x648] ;  /* 0x00019200ff197b82 */ /* 0x000e620000000800 */
[-CC-:B--2---:R-:W-:Y:S02]  /*5ae0*/  SHF.R.U64 R11, R8, R24.reuse, R3.reuse ;  /* 0x00000018080b7219 */ /* 0x184fe40000001203 */
[-C--:B------:R-:W-:Y:S02]  /*5af0*/  SHF.L.U32 R5, R5, R24.reuse, RZ ;  /* 0x0000001805057219 */ /* 0x080fe400000006ff */
[-C--:B------:R-:W-:Y:S01]  /*5b00*/  SHF.R.U32.HI R3, RZ, R24.reuse, R3 ;  /* 0x00000018ff037219 */ /* 0x080fe20000011603 */
[----:B------:R-:W-:Y:S01]  /*5b10*/  IMAD.MOV.U32 R2, RZ, RZ, R11 ;  /* 0x000000ffff027224 */ /* 0x000fe200078e000b */
[----:B------:R-:W-:Y:S01]  /*5b20*/  SHF.L.U32 R58, R7, R24, RZ ;  /* 0x00000018073a7219 */ /* 0x000fe200000006ff */
[----:B------:R-:W2:Y:S01]  /*5b30*/  LDC R28, c[0x0][0x638] ;  /* 0x00018e00ff1c7b82 */ /* 0x000ea20000000800 */
[----:B------:R-:W-:-:S07]  /*5b40*/  LOP3.LUT R21, RZ, R5, RZ, 0x33, !PT ;  /* 0x00000005ff157212 */ /* 0x000fce00078e33ff */
[----:B------:R-:W0:Y:S01]  /*5b50*/  LDC R29, c[0x0][0x610] ;  /* 0x00018400ff1d7b82 */ /* 0x000e220000000800 */
[----:B----4-:R-:W-:Y:S05]  /*5b60*/  @!P0 BRA `(.L_x_107) ;  /* 0x0000000000288947 */ /* 0x010fea0003800000 */
[----:B0-----:R-:W0:Y:S02]  /*5b70*/  LDC R0, c[0x0][0x64c] ;  /* 0x00019300ff007b82 */ /* 0x001e240000000800 */
        /* <DEDUP_REMOVED lines=9> */
.L_x_107:
[----:B------:R-:W4:Y:S01]  /*5c10*/  LDC R4, c[0x0][0x65c] ;  /* 0x00019700ff047b82 */ /* 0x000f220000000800 */
[----:B01----:R-:W-:Y:S01]  /*5c20*/  SHF.R.U64 R0, R2, R25, R3 ;  /* 0x0000001902007219 */ /* 0x003fe20000001203 */
[----:B------:R-:W-:Y:S01]  /*5c30*/  VIADD R5, R14, 0xffffffff ;  /* 0xffffffff0e057836 */ /* 0x000fe20000000000 */
[----:B------:R-:W-:Y:S01]  /*5c40*/  LOP3.LUT R3, R8, R21, RZ, 0xc0, !PT ;  /* 0x0000001508037212 */ /* 0x000fe200078ec0ff */
[----:B------:R-:W-:Y:S02]  /*5c50*/  IMAD.MOV R12, RZ, RZ, -R12 ;  /* 0x000000ffff0c7224 */ /* 0x000fe400078e0a0c */
[----:B------:R-:W-:Y:S02]  /*5c60*/  IMAD.MOV R2, RZ, RZ, -R0 ;  /* 0x000000ffff027224 */ /* 0x000fe400078e0a00 */
[----:B------:R-:W-:Y:S01]  /*5c70*/  IMAD R58, R58, R0, R3 ;  /* 0x000000003a3a7224 */ /* 0x000fe200078e0203 */
[----:B------:R-:W-:Y:S01]  /*5c80*/  LOP3.LUT R3, R10, R5, RZ, 0xc0, !PT ;  /* 0x000000050a037212 */ /* 0x000fe200078ec0ff */
[----:B--2---:R-:W-:-:S02]  /*5c90*/  IMAD R0, R2, R28, R11 ;  /* 0x0000001c02007224 */ /* 0x004fc400078e020b */
[----:B------:R-:W-:Y:S02]  /*5ca0*/  IMAD.MOV.U32 R2, RZ, RZ, 0x1 ;  /* 0x00000001ff027424 */ /* 0x000fe400078e00ff */
[----:B------:R-:W-:-:S03]  /*5cb0*/  IMAD R3, R0, R14, R3 ;  /* 0x0000000e00037224 */ /* 0x000fc600078e0203 */
[----:B------:R-:W-:Y:S02]  /*5cc0*/  PRMT R0, R2, 0x7610, R0 ;  /* 0x0000761002007816 */ /* 0x000fe40000000000 */
[----:B----4-:R-:W-:-:S13]  /*5cd0*/  ISETP.NE.AND P0, PT, R4, 0x1, PT ;  /* 0x000000010400780c */ /* 0x010fda0003f05270 */
[----:B---3--:R-:W-:-:S04]  /*5ce0*/  @P0 IMAD R15, R13, R12, R20 ;  /* 0x0000000c0d0f0224 */ /* 0x008fc800078e0214 */
[----:B------:R-:W-:-:S05]  /*5cf0*/  IMAD R58, R58, R29, R15 ;  /* 0x0000001d3a3a7224 */ /* 0x000fca00078e020f */
[----:B------:R-:W-:Y:S02]  /*5d00*/  SEL R59, R3, R58, !P0 ;  /* 0x0000003a033b7207 */ /* 0x000fe40004000000 */
[----:B------:R-:W-:-:S07]  /*5d10*/  SEL R58, R58, R3, !P0 ;  /* 0x000000033a3a7207 */ /* 0x000fce0004000000 */
.L_x_105:
[----:B------:R-:W-:-:S13]  /*5d20*/  LOP3.LUT P0, RZ, R0, 0xff, RZ, 0xc0, !PT ;  /* 0x000000ff00ff7812 */ /* 0x000fda000780c0ff */
[----:B------:R-:W-:Y:S05]  /*5d30*/  @P0 BRA `(.L_x_108) ;  /* 0xffffffb000c40947 */ /* 0x000fea000383ffff */
[----:B------:R-:W-:Y:S05]  /*5d40*/  EXIT ;  /* 0x000000000000794d */ /* 0x000fea0003800000 */
.L_x_4:
[----:B0-----:R-:W-:Y:S01]  /*5d50*/  ULDC.64 UR4, c[0x0][0x650] ;  /* 0x0001940000047ab9 */ /* 0x001fe20000000a00 */
        /* <DEDUP_REMOVED lines=25> */
.L_x_110:
[-CC-:B------:R-:W-:Y:S01]  /*5ef0*/  SHF.R.U64 R23, R10, R14.reuse, R11.reuse ;  /* 0x0000000e0a177219 */ /* 0x180fe2000000120b */
[----:B------:R-:W0:Y:S01]  /*5f00*/  LDC R12, c[0x0][0x618] ;  /* 0x00018600ff0c7b82 */ /* 0x000e220000000800 */
[----:B------:R-:W-:Y:S01]  /*5f10*/  SHF.R.U32.HI R3, RZ, R14, R11 ;  /* 0x0000000eff037219 */ /* 0x000fe2000001160b */
[----:B------:R-:W-:Y:S01]  /*5f20*/  ULDC UR4, c[0x0][0x150] ;  /* 0x0000540000047ab9 */ /* 0x000fe20000000800 */
[----:B------:R-:W-:Y:S01]  /*5f30*/  IADD3 R5, P0, RZ, -R23, RZ ;  /* 0x80000017ff057210 */ /* 0x000fe20007f1e0ff */
[----:B------:R-:W-:Y:S01]  /*5f40*/  IMAD.MOV.U32 R19, RZ, RZ, R17 ;  /* 0x000000ffff137224 */ /* 0x000fe200078e0011 */
[----:B------:R-:W-:-:S03]  /*5f50*/  I2FP.F32.U32 R6, R2 ;  /* 0x0000000200067245 */ /* 0x000fc60000201000 */
[----:B------:R-:W1:Y:S01]  /*5f60*/  LDC.64 R26, c[0x0][0x640] ;  /* 0x00019000ff1a7b82 */ /* 0x000e620000000a00 */
[----:B------:R-:W-:Y:S02]  /*5f70*/  IMAD.X R3, RZ, RZ, ~R3, P0 ;  /* 0x000000ffff037224 */ /* 0x000fe400000e0e03 */
[----:B------:R-:W-:Y:S01]  /*5f80*/  FMUL R9, R6, UR4 ;  /* 0x0000000406097c20 */ /* 0x000fe20008400000 */
[----:B------:R-:W-:Y:S01]  /*5f90*/  IMAD.WIDE.U32 R6, R5, R20, R18 ;  /* 0x0000001405067225 */ /* 0x000fe200078e0012 */
[----:B------:R-:W-:-:S03]  /*5fa0*/  ULDC UR4, c[0x0][0x154] ;  /* 0x0000550000047ab9 */ /* 0x000fc60000000800 */
[----:B------:R-:W-:Y:S01]  /*5fb0*/  IMAD R8, R3, R20, RZ ;  /* 0x0000001403087224 */ /* 0x000fe200078e02ff */
[----:B------:R-:W2:Y:S01]  /*5fc0*/  LDC R11, c[0x0][0x144] ;  /* 0x00005100ff0b7b82 */ /* 0x000ea20000000800 */
[----:B------:R-:W3:Y:S02]  /*5fd0*/  F2I.U32.TRUNC.NTZ R9, R9 ;  /* 0x0000000900097305 */ /* 0x000ee4000020f000 */
[----:B------:R-:W-:Y:S02]  /*5fe0*/  IMAD R3, R5, R21, R8 ;  /* 0x0000001505037224 */ /* 0x000fe400078e0208 */
[----:B------:R-:W-:Y:S02]  /*5ff0*/  IMAD.MOV.U32 R8, RZ, RZ, 0x1 ;  /* 0x00000001ff087424 */ /* 0x000fe400078e00ff */
[----:B------:R-:W-:Y:S01]  /*6000*/  IMAD.IADD R3, R7, 0x1, R3 ;  /* 0x0000000107037824 */ /* 0x000fe200078e0203 */
[----:B------:R-:W4:Y:S04]  /*6010*/  LDC R14, c[0x0][0x608] ;  /* 0x00018200ff0e7b82 */ /* 0x000f280000000800 */
[----:B0-----:R-:W-:-:S02]  /*6020*/  SHF.R.U64 R10, R6, R12, R3 ;  /* 0x0000000c060a7219 */ /* 0x001fc40000001203 */
[----:B------:R-:W-:Y:S02]  /*6030*/  I2FP.F32.U32 R6, R4 ;  /* 0x0000000400067245 */ /* 0x000fe40000201000 */
[----:B------:R-:W0:Y:S01]  /*6040*/  LDC R25, c[0x0][0x658] ;  /* 0x00019600ff197b82 */ /* 0x000e220000000800 */
[----:B-1----:R-:W-:Y:S01]  /*6050*/  ISETP.NE.U32.AND P0, PT, R26, RZ, PT ;  /* 0x000000ff1a00720c */ /* 0x002fe20003f05070 */
[----:B---3--:R-:W-:Y:S01]  /*6060*/  IMAD.MOV R5, RZ, RZ, -R9 ;  /* 0x000000ffff057224 */ /* 0x008fe200078e0a09 */
[----:B------:R-:W-:Y:S01]  /*6070*/  SHF.R.U32.HI R3, RZ, R12, R3 ;  /* 0x0000000cff037219 */ /* 0x000fe20000011603 */
[----:B------:R-:W-:Y:S01]  /*6080*/  FMUL R6, R6, UR4 ;  /* 0x0000000406067c20 */ /* 0x000fe20008400000 */
[----:B------:R-:W-:Y:S01]  /*6090*/  ISETP.NE.AND.EX P0, PT, R27, RZ, PT, P0 ;  /* 0x000000ff1b00720c */ /* 0x000fe20003f05300 */
[----:B------:R-:W-:Y:S02]  /*60a0*/  IMAD.MOV.U32 R12, RZ, RZ, -0x1 ;  /* 0xffffffffff0c7424 */ /* 0x000fe400078e00ff */
[----:B------:R-:W1:Y:S01]  /*60b0*/  LDC R15, c[0x0][0x148] ;  /* 0x00005200ff0f7b82 */ /* 0x000e620000000800 */
[----:B--2---:R-:W-:-:S07]  /*60c0*/  IMAD R21, R11, R5, R2 ;  /* 0x000000050b157224 */ /* 0x004fce00078e0202 */
[----:B------:R-:W2:Y:S01]  /*60d0*/  LDC R19, c[0x0][0x600] ;  /* 0x00018000ff137b82 */ /* 0x000ea20000000800 */
[-CC-:B----4-:R-:W-:Y:S02]  /*60e0*/  SHF.R.U64 R13, R10, R14.reuse, R3.reuse ;  /* 0x0000000e0a0d7219 */ /* 0x190fe40000001203 */
[----:B------:R-:W-:Y:S02]  /*60f0*/  SHF.R.U32.HI R2, RZ, R14, R3 ;  /* 0x0000000eff027219 */ /* 0x000fe40000011603 */
[----:B------:R3:W4:Y:S03]  /*6100*/  F2I.U32.TRUNC.NTZ R14, R6 ;  /* 0x00000006000e7305 */ /* 0x000726000020f000 */
[----:B------:R-:W1:Y:S01]  /*6110*/  LDC R20, c[0x0][0x648] ;  /* 0x00019200ff147b82 */ /* 0x000e620000000800 */
[-C--:B0-----:R-:W-:Y:S02]  /*6120*/  SHF.L.U32 R5, R12, R25.reuse, RZ ;  /* 0x000000190c057219 */ /* 0x081fe400000006ff */
[----:B------:R-:W-:-:S02]  /*6130*/  SHF.R.U64 R12, R13, R25, R2 ;  /* 0x000000190d0c7219 */ /* 0x000fc40000001202 */
[-C--:B------:R-:W-:Y:S02]  /*6140*/  SHF.R.U32.HI R3, RZ, R25.reuse, R2 ;  /* 0x00000019ff037219 */ /* 0x080fe40000011602 */
[----:B------:R-:W-:Y:S01]  /*6150*/  SHF.L.U32 R25, R8, R25, RZ ;  /* 0x0000001908197219 */ /* 0x000fe200000006ff */
[----:B------:R-:W0:Y:S01]  /*6160*/  LDC R22, c[0x0][0x638] ;  /* 0x00018e00ff167b82 */ /* 0x000e220000000800 */
[----:B------:R-:W-:Y:S01]  /*6170*/  LOP3.LUT R24, RZ, R5, RZ, 0x33, !PT ;  /* 0x00000005ff187212 */ /* 0x000fe200078e33ff */
[----:B------:R-:W-:-:S06]  /*6180*/  IMAD.MOV.U32 R2, RZ, RZ, R12 ;  /* 0x000000ffff027224 */ /* 0x000fcc00078e000c */
[----:B------:R-:W0:Y:S01]  /*6190*/  LDC R28, c[0x0][0x610] ;  /* 0x00018400ff1c7b82 */ /* 0x000e220000000800 */
[----:B---34-:R-:W-:Y:S05]  /*61a0*/  @!P0 BRA `(.L_x_111) ;  /* 0x0000000000288947 */ /* 0x018fea0003800000 */
        /* <DEDUP_REMOVED lines=10> */
.L_x_111:
[----:B------:R-:W3:Y:S01]  /*6250*/  LDC R5, c[0x0][0x65c] ;  /* 0x00019700ff057b82 */ /* 0x000ee20000000800 */
[----:B-1----:R-:W-:Y:S01]  /*6260*/  SHF.R.U64 R3, R2, R20, R3 ;  /* 0x0000001402037219 */ /* 0x002fe20000001203 */
[----:B--2---:R-:W-:Y:S01]  /*6270*/  VIADD R7, R19, 0xffffffff ;  /* 0xffffffff13077836 */ /* 0x004fe20000000000 */
[----:B------:R-:W-:Y:S01]  /*6280*/  LOP3.LUT R2, R13, R24, RZ, 0xc0, !PT ;  /* 0x000000180d027212 */ /* 0x000fe200078ec0ff */
[----:B------:R-:W-:-:S04]  /*6290*/  IMAD.MOV R14, RZ, RZ, -R14 ;  /* 0x000000ffff0e7224 */ /* 0x000fc800078e0a0e */
[----:B------:R-:W-:Y:S01]  /*62a0*/  IMAD R26, R25, R3, R2 ;  /* 0x00000003191a7224 */ /* 0x000fe200078e0202 */
[----:B---3--:R-:W-:Y:S01]  /*62b0*/  ISETP.NE.AND P0, PT, R5, 0x1, PT ;  /* 0x000000010500780c */ /* 0x008fe20003f05270 */
[----:B------:R-:W-:Y:S01]  /*62c0*/  IMAD.MOV R5, RZ, RZ, -R3 ;  /* 0x000000ffff057224 */ /* 0x000fe200078e0a03 */
[----:B------:R-:W-:-:S03]  /*62d0*/  LOP3.LUT R3, R10, R7, RZ, 0xc0, !PT ;  /* 0x000000070a037212 */ /* 0x000fc600078ec0ff */
[----:B0-----:R-:W-:Y:S02]  /*62e0*/  IMAD R2, R5, R22, R12 ;  /* 0x0000001605027224 */ /* 0x001fe400078e020c */
[----:B------:R-:W-:Y:S02]  /*62f0*/  IMAD.MOV.U32 R5, RZ, RZ, 0x1 ;  /* 0x00000001ff057424 */ /* 0x000fe400078e00ff */
[----:B------:R-:W-:-:S04]  /*6300*/  IMAD R3, R2, R19, R3 ;  /* 0x0000001302037224 */ /* 0x000fc800078e0203 */
[----:B------:R-:W-:-:S04]  /*6310*/  @P0 IMAD R21, R15, R14, R4 ;  /* 0x0000000e0f150224 */ /* 0x000fc800078e0204 */
[----:B------:R-:W-:-:S05]  /*6320*/  IMAD R26, R26, R28, R21 ;  /* 0x0000001c1a1a7224 */ /* 0x000fca00078e0215 */
[----:B------:R-:W-:Y:S02]  /*6330*/  SEL R25, R3, R26, !P0 ;  /* 0x0000001a03197207 */ /* 0x000fe40004000000 */
[----:B------:R-:W-:-:S07]  /*6340*/  SEL R26, R26, R3, !P0 ;  /* 0x000000031a1a7207 */ /* 0x000fce0004000000 */
.L_x_109:
[----:B------:R-:W-:-:S08]  /*6350*/  NOP ;  /* 0x0000000000007918 */ /* 0x000fd00000000000 */
[----:B------:R-:W0:-:S00]  /*6360*/  USETMAXREG.DEALLOC.CTAPOOL 0x28 ;  /* 0x00000028000079c8 */ /* 0x000e0000080e0500 */
[----:B0-----:R-:W-:-:S13]  /*6370*/  ISETP.NE.AND P0, PT, R0, RZ, PT ;  /* 0x000000ff0000720c */ /* 0x001fda0003f05270 */
[----:B------:R-:W-:Y:S05]  /*6380*/  @P0 EXIT ;  /* 0x000000000000094d */ /* 0x000fea0003800000 */
[----:B------:R-:W-:Y:S01]  /*6390*/  IMAD.MOV.U32 R0, RZ, RZ, 0x1 ;  /* 0x00000001ff007424 */ /* 0x000fe200078e00ff */
[----:B------:R0:W-:Y:S01]  /*63a0*/  STL [R1+0x8], RZ ;  /* 0x000008ff01007387 */ /* 0x0001e20000100800 */
[----:B------:R-:W-:-:S03]  /*63b0*/  LOP3.LUT P0, RZ, R5, 0xff, RZ, 0xc0, !PT ;  /* 0x000000ff05ff7812 */ /* 0x000fc6000780c0ff */
[----:B------:R0:W-:Y:S10]  /*63c0*/  STL [R1], R0 ;  /* 0x0000000001007387 */ /* 0x0001f40000100800 */
[----:B0-----:R-:W-:Y:S05]  /*63d0*/  @!P0 BRA `(.L_x_112) ;  /* 0x00000018003c8947 */ /* 0x001fea0003800000 */
[----:B------:R-:W0:Y:S01]  /*63e0*/  LDC R0, c[0x0][0x28c] ;  /* 0x0000a300ff007b82 */ /* 0x000e220000000800 */
[----:B------:R-:W1:Y:S01]  /*63f0*/  S2R R4, SR_TID.X ;  /* 0x0000000000047919 */ /* 0x000e620000002100 */
[----:B------:R-:W-:Y:S01]  /*6400*/  ULDC UR41, c[0x0][0x658] ;  /* 0x0001960000297ab9 */ /* 0x000fe20000000800 */
[----:B------:R-:W-:Y:S01]  /*6410*/  UMOV UR5, 0xffffffff ;  /* 0xffffffff00057882 */ /* 0x000fe20000000000 */
[----:B------:R-:W-:Y:S01]  /*6420*/  ULDC UR4, c[0x0][0xc] ;  /* 0x0000030000047ab9 */ /* 0x000fe20000000800 */
[----:B------:R2:W-:Y:S01]  /*6430*/  STL [R1+0x8], RZ ;  /* 0x000008ff01007387 */ /* 0x0005e20000100800 */
[----:B------:R-:W-:Y:S01]  /*6440*/  USHF.L.U32 UR42, UR5, UR41, URZ ;  /* 0x00000029052a7299 */ /* 0x000fe2000800063f */
[----:B------:R-:W-:Y:S01]  /*6450*/  BSSY B7, `(.L_x_112) ;  /* 0x0000187000077945 */ /* 0x000fe20003800000 */
[----:B------:R-:W-:Y:S01]  /*6460*/  UMOV UR6, 0x1 ;  /* 0x0000000100067882 */ /* 0x000fe20000000000 */
[----:B------:R-:W-:Y:S01]  /*6470*/  ULDC UR5, c[0x0][0x10] ;  /* 0x0000040000057ab9 */ /* 0x000fe20000000800 */
[----:B------:R-:W-:Y:S01]  /*6480*/  USHF.L.U32 UR41, UR6, UR41, URZ ;  /* 0x0000002906297299 */ /* 0x000fe2000800063f */
[----:B------:R-:W-:Y:S01]  /*6490*/  LOP3.LUT R22, R16, 0x2, RZ, 0xfc, !PT ;  /* 0x0000000210167812 */ /* 0x000fe200078efcff */
[----:B------:R-:W-:Y:S01]  /*64a0*/  UIMAD.WIDE.U32 UR4, UR4, UR5, URZ ;  /* 0x00000005040472a5 */ /* 0x000fe2000f8e003f */
[----:B------:R-:W-:Y:S01]  /*64b0*/  ULDC UR6, c[0x0][0x14] ;  /* 0x0000050000067ab9 */ /* 0x000fe20000000800 */
[----:B------:R-:W-:-:S02]  /*64c0*/  ULDC UR40, c[0x0][0x600] ;  /* 0x0001800000287ab9 */ /* 0x000fc40000000800 */
[----:B------:R-:W-:Y:S02]  /*64d0*/  UIMAD.WIDE.U32 UR38, UR4, UR6, URZ ;  /* 0x00000006042672a5 */ /* 0x000fe4000f8e003f */
[----:B------:R-:W-:Y:S02]  /*64e0*/  UIMAD UR43, UR5, UR6, URZ ;  /* 0x00000006052b72a4 */ /* 0x000fe4000f8e023f */
[----:B------:R-:W-:Y:S02]  /*64f0*/  UIADD3 UR40, UR40, -0x1, URZ ;  /* 0xffffffff28287890 */ /* 0x000fe4000fffe03f */
[----:B------:R-:W-:Y:S01]  /*6500*/  ULOP3.LUT UR42, URZ, UR42, URZ, 0x33, !UPT ;  /* 0x0000002a3f2a7292 */ /* 0x000fe2000f8e333f */
[----:B0-----:R-:W-:Y:S01]  /*6510*/  VIADD R0, R0, 0x1f ;  /* 0x0000001f00007836 */ /* 0x001fe20000000000 */
[----:B------:R-:W-:Y:S01]  /*6520*/  UIADD3 UR43, UR39, UR43, URZ ;  /* 0x0000002b272b7290 */ /* 0x000fe2000fffe03f */
[----:B------:R-:W-:-:S03]  /*6530*/  ULDC.64 UR36, c[0x0][0x198] ;  /* 0x0000660000247ab9 */ /* 0x000fc60000000a00 */
[----:B------:R-:W-:-:S04]  /*6540*/  SHF.R.S32.HI R3, RZ, 0x1f, R0 ;  /* 0x0000001fff037819 */ /* 0x000fc80000011400 */
[----:B------:R-:W-:Y:S01]  /*6550*/  LEA.HI R3, R3, R0, RZ, 0x5 ;  /* 0x0000000003037211 */ /* 0x000fe200078f28ff */
[----:B------:R-:W-:Y:S01]  /*6560*/  IMAD.MOV.U32 R0, RZ, RZ, 0x1 ;  /* 0x00000001ff007424 */ /* 0x000fe200078e00ff */
[C---:B-1----:R-:W-:Y:S02]  /*6570*/  LOP3.LUT P1, RZ, R4.reuse, 0x7f, RZ, 0xc0, !PT ;  /* 0x0000007f04ff7812 */ /* 0x042fe4000782c0ff */
[----:B------:R-:W-:Y:S02]  /*6580*/  LOP3.LUT P0, RZ, R4, 0x1f, RZ, 0xc0, !PT ;  /* 0x0000001f04ff7812 */ /* 0x000fe4000780c0ff */
[----:B------:R-:W-:Y:S01]  /*6590*/  SHF.R.S32.HI R4, RZ, 0x5, R3 ;  /* 0x00000005ff047819 */ /* 0x000fe20000011403 */
[----:B------:R-:W-:Y:S01]  /*65a0*/  IMAD.MOV.U32 R3, RZ, RZ, 0x1 ;  /* 0x00000001ff037424 */ /* 0x000fe200078e00ff */
[----:B------:R-:W-:Y:S02]  /*65b0*/  PRMT R2, R0, 0x7610, R2 ;  /* 0x0000761000027816 */ /* 0x000fe40000000002 */
[----:B------:R-:W-:Y:S01]  /*65c0*/  PLOP3.LUT P0, PT, P0, P1, PT, 0x8a, 0x0 ;  /* 0x000000000000781c */ /* 0x000fe20000703172 */
[----:B------:R-:W-:Y:S01]  /*65d0*/  VIADD R0, R4, 0x1 ;  /* 0x0000000104007836 */ /* 0x000fe20000000000 */
[----:B------:R2:W-:Y:S02]  /*65e0*/  STL [R1], R3 ;  /* 0x0000000301007387 */ /* 0x0005e40000100800 */
[----:B------:R-:W-:-:S02]  /*65f0*/  P2R R24, PR, RZ, 0x1 ;  /* 0x00000001ff187803 */ /* 0x000fc40000000000 */
[----:B------:R2:W-:Y:S04]  /*6600*/  STL [R1+0x4], R4 ;  /* 0x0000040401007387 */ /* 0x0005e80000100800 */
[----:B------:R2:W-:Y:S04]  /*6610*/  STL.S16 [R1+0xc], R2 ;  /* 0x00000c0201007387 */ /* 0x0005e80000100600 */
[----:B------:R2:W-:Y:S02]  /*6620*/  STL [R1+0x10], R0 ;  /* 0x0000100001007387 */ /* 0x0005e40000100800 */
.L_x_126:
[----:B------:R-:W-:-:S03]  /*6630*/  UMOV UR4, 0xffffffff ;  /* 0xffffffff00047882 */ /* 0x000fc60000000000 */
[----:B0-----:R-:W-:Y:S05]  /*6640*/  BRA.DIV UR4, `(.L_x_113) ;  /* 0x00000022044c7947 */ /* 0x001fea000b800000 */
[----:B------:R-:W-:-:S13]  /*6650*/  ELECT P6, URZ, PT ;  /* 0x00000000003f782f */ /* 0x000fda00038c0000 */
.L_x_152:
[----:B------:R-:W-:Y:S04]  /*6660*/  BSSY B6, `(.L_x_114) ;  /* 0x00000ea000067945 */ /* 0x000fe80003800000 */
[----:B------:R-:W-:Y:S05]  /*6670*/  @!P6 BRA `(.L_x_115) ;  /* 0x0000000c00a0e947 */ /* 0x000fea0003800000 */
[----:B--2---:R-:W0:Y:S01]  /*6680*/  S2R R0, SR_CgaCtaId ;  /* 0x0000000000007919 */ /* 0x004e220000008800 */
[----:B------:R-:W-:-:S04]  /*6690*/  MOV R19, 0x400 ;  /* 0x0000040000137802 */ /* 0x000fc80000000f00 */
[----:B0-----:R-:W-:-:S05]  /*66a0*/  LEA R19, R0, R19, 0x18 ;  /* 0x0000001300137211 */ /* 0x001fca00078ec0ff */
[----:B------:R-:W-:-:S05]  /*66b0*/  VIADD R0, R19, 0x200 ;  /* 0x0000020013007836 */ /* 0x000fca0000000000 */
[----:B------:R-:W-:-:S13]  /*66c0*/  LOP3.LUT P0, RZ, R0, 0x9f, RZ, 0xc0, !PT ;  /* 0x0000009f00ff7812 */ /* 0x000fda000780c0ff */
[----:B------:R-:W-:Y:S05]  /*66d0*/  @!P0 BRA `(.L_x_116) ;  /* 0x0000000000408947 */ /* 0x000fea0003800000 */
[----:B------:R-:W-:Y:S01]  /*66e0*/  MOV R2, 0x0 ;  /* 0x0000000000027802 */ /* 0x000fe20000000f00 */
[----:B------:R-:W-:Y:S01]  /*66f0*/  ULDC.64 UR4, c[0x4][0x78] ;  /* 0x01001e0000047ab9 */ /* 0x000fe20000000a00 */
[----:B------:R-:W-:Y:S01]  /*6700*/  ULDC.64 UR6, c[0x4][0x8] ;  /* 0x0100020000067ab9 */ /* 0x000fe20000000a00 */
[----:B------:R-:W-:Y:S02]  /*6710*/  IMAD.U32 R4, RZ, RZ, UR4 ;  /* 0x00000004ff047e24 */ /* 0x000fe4000f8e00ff */
[----:B------:R-:W-:Y:S01]  /*6720*/  IMAD.U32 R5, RZ, RZ, UR5 ;  /* 0x00000005ff057e24 */ /* 0x000fe2000f8e00ff */
[----:B------:R-:W0:Y:S01]  /*6730*/  LDC.64 R2, c[0x4][R2] ;  /* 0x0100000002027b82 */ /* 0x000e220000000a00 */
[----:B------:R-:W-:Y:S01]  /*6740*/  ULDC.64 UR4, c[0x4][0x80] ;  /* 0x0100200000047ab9 */ /* 0x000fe20000000a00 */
[----:B------:R-:W-:Y:S02]  /*6750*/  IMAD.U32 R10, RZ, RZ, UR6 ;  /* 0x00000006ff0a7e24 */ /* 0x000fe4000f8e00ff */
[----:B------:R-:W-:-:S02]  /*6760*/  IMAD.U32 R6, RZ, RZ, UR4 ;  /* 0x00000004ff067e24 */ /* 0x000fc4000f8e00ff */
[----:B------:R-:W-:Y:S02]  /*6770*/  IMAD.U32 R7, RZ, RZ, UR5 ;  /* 0x00000005ff077e24 */ /* 0x000fe4000f8e00ff */
[----:B------:R-:W-:Y:S02]  /*6780*/  IMAD.U32 R11, RZ, RZ, UR7 ;  /* 0x00000007ff0b7e24 */ /* 0x000fe4000f8e00ff */
[----:B------:R-:W-:Y:S02]  /*6790*/  IMAD.MOV.U32 R8, RZ, RZ, 0x70 ;  /* 0x00000070ff087424 */ /* 0x000fe400078e00ff */
[----:B------:R-:W-:Y:S02]  /*67a0*/  IMAD.MOV.U32 R12, RZ, RZ, 0x1 ;  /* 0x00000001ff0c7424 */ /* 0x000fe400078e00ff */
[----:B------:R-:W-:-:S07]  /*67b0*/  IMAD.MOV.U32 R13, RZ, RZ, RZ ;  /* 0x000000ffff0d7224 */ /* 0x000fce00078e00ff */
[----:B------:R-:W-:-:S07]  /*67c0*/  LEPC R20, `(.L_x_116) ;  /* 0x000000001014794e */ /* 0x000fce0000000000 */
[----:B0-----:R-:W-:Y:S05]  /*67d0*/  CALL.ABS.NOINC R2 ;  /* 0x0000000002007343 */ /* 0x001fea0003c00000 */
.L_x_116:
        /* <DEDUP_REMOVED lines=19> */
.L_x_117:
[----:B------:R-:W0:Y:S02]  /*6910*/  LDC R0, c[0x0][0x28c] ;  /* 0x0000a300ff007b82 */ /* 0x000e240000000800 */
[----:B0-----:R-:W-:-:S13]  /*6920*/  ISETP.GE.AND P0, PT, R0, 0x1, PT ;  /* 0x000000010000780c */ /* 0x001fda0003f06270 */
[----:B------:R-:W-:Y:S05]  /*6930*/  @!P0 BRA `(.L_x_115) ;  /* 0x0000000800f08947 */ /* 0x000fea0003800000 */
[----:B------:R0:W5:Y:S01]  /*6940*/  LDL R4, [R1+0x10] ;  /* 0x0000100001047983 */ /* 0x0001620000100800 */
[----:B------:R-:W-:Y:S02]  /*6950*/  IMAD.SHL.U32 R0, R26, 0x80, RZ ;  /* 0x000000801a007824 */ /* 0x000fe400078e00ff */
[----:B------:R-:W-:Y:S01]  /*6960*/  IMAD.SHL.U32 R2, R25, 0x40, RZ ;  /* 0x0000004019027824 */ /* 0x000fe200078e00ff */
[----:B------:R0:W5:Y:S01]  /*6970*/  LDL R5, [R1] ;  /* 0x0000000001057983 */ /* 0x0001620000100800 */
[----:B------:R-:W-:-:S03]  /*6980*/  IMAD.MOV.U32 R3, RZ, RZ, RZ ;  /* 0x000000ffff037224 */ /* 0x000fc600078e00ff */
[----:B------:R0:W5:Y:S01]  /*6990*/  LDL R6, [R1+0x8] ;  /* 0x0000080001067983 */ /* 0x0001620000100800 */
[C---:B------:R-:W-:Y:S02]  /*69a0*/  VIADD R7, R0.reuse, 0x8 ;  /* 0x0000000800077836 */ /* 0x040fe40000000000 */
[C---:B------:R-:W-:Y:S02]  /*69b0*/  VIADD R8, R0.reuse, 0x10 ;  /* 0x0000001000087836 */ /* 0x040fe40000000000 */
[C---:B------:R-:W-:Y:S02]  /*69c0*/  VIADD R9, R0.reuse, 0x18 ;  /* 0x0000001800097836 */ /* 0x040fe40000000000 */
[C---:B------:R-:W-:Y:S02]  /*69d0*/  VIADD R10, R0.reuse, 0x20 ;  /* 0x00000020000a7836 */ /* 0x040fe40000000000 */
[C---:B------:R-:W-:Y:S02]  /*69e0*/  VIADD R11, R0.reuse, 0x28 ;  /* 0x00000028000b7836 */ /* 0x040fe40000000000 */
[----:B------:R-:W-:-:S02]  /*69f0*/  VIADD R12, R0, 0x30 ;  /* 0x00000030000c7836 */ /* 0x000fc40000000000 */
        /* <DEDUP_REMOVED lines=8> */
[----:B------:R-:W-:Y:S02]  /*6a80*/  VIADD R28, R0, 0x78 ;  /* 0x00000078001c7836 */ /* 0x000fe40000000000 */
[C---:B------:R-:W-:Y:S02]  /*6a90*/  VIADD R29, R2.reuse, 0x8 ;  /* 0x00000008021d7836 */ /* 0x040fe40000000000 */
[C---:B------:R-:W-:Y:S02]  /*6aa0*/  VIADD R30, R2.reuse, 0x10 ;  /* 0x00000010021e7836 */ /* 0x040fe40000000000 */
[----:B------:R-:W-:-:S02]  /*6ab0*/  VIADD R31, R2, 0x18 ;  /* 0x00000018021f7836 */ /* 0x000fc40000000000 */
[C---:B------:R-:W-:Y:S02]  /*6ac0*/  VIADD R32, R2.reuse, 0x20 ;  /* 0x0000002002207836 */ /* 0x040fe40000000000 */
[C---:B------:R-:W-:Y:S02]  /*6ad0*/  VIADD R33, R2.reuse, 0x28 ;  /* 0x0000002802217836 */ /* 0x040fe40000000000 */
[C---:B------:R-:W-:Y:S02]  /*6ae0*/  VIADD R34, R2.reuse, 0x30 ;  /* 0x0000003002227836 */ /* 0x040fe40000000000 */
[----:B0-----:R-:W-:-:S07]  /*6af0*/  VIADD R35, R2, 0x38 ;  /* 0x0000003802237836 */ /* 0x001fce0000000000 */
.L_x_121:
[----:B-----5:R-:W-:Y:S01]  /*6b00*/  IMAD R36, R6, 0x8, R19 ;  /* 0x0000000806247824 */ /* 0x020fe200078e0213 */
[----:B------:R-:W-:-:S04]  /*6b10*/  SHF.L.U32 R37, R5, 0x1f, RZ ;  /* 0x0000001f05257819 */ /* 0x000fc800000006ff */
[----:B------:R-:W0:Y:S02]  /*6b20*/  SYNCS.PHASECHK.TRANS64.TRYWAIT P0, [R36+URZ+0x48], R37 ;  /* 0x00004825240075a7 */ /* 0x000e24000800017f */
[----:B0-----:R-:W-:Y:S05]  /*6b30*/  @!P0 BRA `(.L_x_118) ;  /* 0x0000001c00308947 */ /* 0x001fea0003800000 */
.L_x_153:
[----:B------:R1:W-:Y:S02]  /*6b40*/  STL [R1+0x14], R0 ;  /* 0x0000140001007387 */ /* 0x0003e40000100800 */
[----:B-1----:R-:W1:Y:S02]  /*6b50*/  S2R R0, SR_TID.X ;  /* 0x0000000000007919 */ /* 0x002e640000002100 */
[----:B-1----:R-:W-:Y:S02]  /*6b60*/  LOP3.LUT P0, RZ, R0, 0x7f, RZ, 0xc0, !PT ;  /* 0x0000007f00ff7812 */ /* 0x002fe4000780c0ff */
[----:B------:R1:W5:Y:S11]  /*6b70*/  LDL.LU R0, [R1+0x14] ;  /* 0x0000140001007983 */ /* 0x0003760000300800 */
[----:B0-----:R-:W0:Y:S02]  /*6b80*/  @!P0 LDC R37, c[0x0][0x500] ;  /* 0x00014000ff258b82 */ /* 0x001e240000000800 */
[----:B0-----:R0:W-:Y:S02]  /*6b90*/  @!P0 SYNCS.ARRIVE.TRANS64 RZ, [R36+URZ], R37 ;  /* 0x0000002524ff89a7 */ /* 0x0011e4000800003f */
[----:B0-----:R-:W-:-:S04]  /*6ba0*/  PRMT R37, R22, 0x9910, RZ ;  /* 0x0000991016257816 */ /* 0x001fc800000000ff */
[----:B------:R-:W-:-:S13]  /*6bb0*/  ISETP.NE.AND P0, PT, R37, 0x2, PT ;  /* 0x000000022500780c */ /* 0x000fda0003f05270 */
[----:B-1----:R-:W-:Y:S05]  /*6bc0*/  @P0 BRA `(.L_x_119) ;  /* 0x0000000000040947 */ /* 0x002fea0003800000 */
[----:B------:R-:W-:Y:S01]  /*6bd0*/  BPT.TRAP 0x1 ;  /* 0x000000040000795c */ /* 0x000fe20000300000 */
.L_x_119:
[----:B------:R-:W-:-:S13]  /*6be0*/  ISETP.NE.AND P0, PT, R24, RZ, PT ;  /* 0x000000ff1800720c */ /* 0x000fda0003f05270 */
[----:B------:R-:W-:Y:S05]  /*6bf0*/  @P0 BRA `(.L_x_120) ;  /* 0x0000000000040947 */ /* 0x000fea0003800000 */
[----:B------:R-:W-:Y:S01]  /*6c00*/  BPT.TRAP 0x1 ;  /* 0x000000040000795c */ /* 0x000fe20000300000 */
.L_x_120:
[----:B------:R0:W-:Y:S01]  /*6c10*/  STL [R1+0x14], R16 ;  /* 0x0000141001007387 */ /* 0x0001e20000100800 */
[----:B------:R-:W-:Y:S01]  /*6c20*/  R2UR UR9, R36 ;  /* 0x00000000240972ca */ /* 0x000fe200000e0000 */
[C---:B------:R-:W-:Y:S01]  /*6c30*/  IMAD R36, R6.reuse, 0x4000, R19 ;  /* 0x0000400006247824 */ /* 0x040fe200078e0213 */
[----:B------:R-:W-:-:S04]  /*6c40*/  R2UR UR13, R6 ;  /* 0x00000000060d72ca */ /* 0x000fc800000e0000 */
[----:B------:R-:W-:Y:S01]  /*6c50*/  R2UR UR16, R36 ;  /* 0x00000000241072ca */ /* 0x000fe200000e0000 */
[----:B0-----:R-:W-:-:S05]  /*6c60*/  VIADD R16, R19, 0x24200 ;  /* 0x0002420013107836 */ /* 0x001fca0000000000 */
[----:B------:R-:W-:Y:S02]  /*6c70*/  R2UR UR7, R16 ;  /* 0x00000000100772ca */ /* 0x000fe400000e0000 */
[----:B------:R0:W5:Y:S01]  /*6c80*/  LDL.LU R16, [R1+0x14] ;  /* 0x0000140001107983 */ /* 0x0001620000300800 */
[----:B------:R-:W-:Y:S01]  /*6c90*/  UIADD3 UR14, UP0, UR36, 0xf0, URZ ;  /* 0x000000f0240e7890 */ /* 0x000fe2000ff1e03f */
[----:B-----5:R-:W-:-:S03]  /*6ca0*/  R2UR UR10, R0 ;  /* 0x00000000000a72ca */ /* 0x020fc600000e0000 */
[----:B------:R-:W-:Y:S01]  /*6cb0*/  UIADD3 UR8, UR16, 0x200, URZ ;  /* 0x0000020010087890 */ /* 0x000fe2000fffe03f */
[----:B------:R-:W-:Y:S01]  /*6cc0*/  R2UR UR11, R3 ;  /* 0x00000000030b72ca */ /* 0x000fe200000e0000 */
[----:B------:R-:W-:Y:S01]  /*6cd0*/  UIADD3.X UR15, URZ, UR37, URZ, UP0, !UPT ;  /* 0x000000253f0f7290 */ /* 0x000fe200087fe43f */
[----:B------:R-:W-:Y:S01]  /*6ce0*/  R2UR UR12, R23 ;  /* 0x00000000170c72ca */ /* 0x000fe200000e0000 */
[----:B------:R-:W-:Y:S01]  /*6cf0*/  UIADD3 UR17, UR16, 0x600, URZ ;  /* 0x0000060010117890 */ /* 0x000fe2000fffe03f */
[----:B------:R-:W-:Y:S01]  /*6d00*/  R2UR UR19, R7 ;  /* 0x00000000071372ca */ /* 0x000fe200000e0000 */
[----:B------:R-:W-:Y:S01]  /*6d10*/  UIADD3 UR18, UR16, 0xa00, URZ ;  /* 0x00000a0010127890 */ /* 0x000fe2000fffe03f */
[----:B------:R-:W-:Y:S01]  /*6d20*/  R2UR UR20, R8 ;  /* 0x00000000081472ca */ /* 0x000fe200000e0000 */
[----:B------:R-:W-:Y:S01]  /*6d30*/  UMOV UR4, 0x0 ;  /* 0x0000000000047882 */ /* 0x000fe20000000000 */
[----:B------:R-:W-:Y:S01]  /*6d40*/  R2UR UR21, R9 ;  /* 0x00000000091572ca */ /* 0x000fe200000e0000 */
[----:B------:R-:W-:Y:S01]  /*6d50*/  UMOV UR5, 0x10000000 ;  /* 0x1000000000057882 */ /* 0x000fe20000000000 */
[----:B------:R-:W-:Y:S01]  /*6d60*/  R2UR UR22, R10 ;  /* 0x000000000a1672ca */ /* 0x000fe200000e0000 */
[----:B------:R-:W-:Y:S01]  /*6d70*/  UIADD3 UR6, UP1, UR36, 0x1f0, URZ ;  /* 0x000001f024067890 */ /* 0x000fe2000ff3e03f */
[----:B------:R-:W-:Y:S01]  /*6d80*/  R2UR UR23, R11 ;  /* 0x000000000b1772ca */ /* 0x000fe200000e0000 */
[----:B------:R-:W-:Y:S01]  /*6d90*/  ULEA UR13, UR13, UR7, 0xd ;  /* 0x000000070d0d7291 */ /* 0x000fe2000f8e683f */
[----:B------:R-:W-:Y:S01]  /*6da0*/  VIADD R4, R4, 0xffffffff ;  /* 0xffffffff04047836 */ /* 0x000fe20000000000 */
[----:B------:R1:W-:Y:S01]  /*6db0*/  UTMALDG.3D [UR8], [UR14], desc[UR4] ;  /* 0x000004080e0075b4 */ /* 0x0003e20008011000 */
[----:B------:R-:W-:Y:S01]  /*6dc0*/  UIADD3.X UR7, URZ, UR37, URZ, UP1, !UPT ;  /* 0x000000253f077290 */ /* 0x000fe20008ffe43f */
[----:B------:R-:W-:-:S02]  /*6dd0*/  VIADD R6, R6, 0x1 ;  /* 0x0000000106067836 */ /* 0x000fc40000000000 */
[----:B------:R-:W-:Y:S01]  /*6de0*/  ISETP.GT.AND P1, PT, R4, 0x1, PT ;  /* 0x000000010400780c */ /* 0x000fe20003f24270 */
[----:B------:R-:W-:Y:S02]  /*6df0*/  VIADD R3, R3, 0x20 ;  /* 0x0000002003037836 */ /* 0x000fe40000000000 */
[----:B------:R-:W-:-:S04]  /*6e00*/  ISETP.NE.AND P0, PT, R6, 0x9, PT ;  /* 0x000000090600780c */ /* 0x000fc80003f05270 */
[----:B------:R-:W-:Y:S02]  /*6e10*/  SEL R36, RZ, 0x1, P0 ;  /* 0x00000001ff247807 */ /* 0x000fe40000000000 */
[----:B------:R-:W-:Y:S02]  /*6e20*/  SEL R6, R6, RZ, P0 ;  /* 0x000000ff06067207 */ /* 0x000fe40000000000 */
[----:B------:R-:W-:Y:S01]  /*6e30*/  LOP3.LUT R5, R5, R36, RZ, 0x3c, !PT ;  /* 0x0000002405057212 */ /* 0x000fe200078e3cff */
[----:B-1----:R-:W-:Y:S01]  /*6e40*/  UMOV UR8, UR17 ;  /* 0x0000001100087c82 */ /* 0x002fe20008000000 */
[----:B------:R-:W-:Y:S01]  /*6e50*/  UMOV UR10, UR19 ;  /* 0x00000013000a7c82 */ /* 0x000fe20008000000 */
[----:B------:R-:W-:Y:S01]  /*6e60*/  UIADD3 UR17, UR16, 0xe00, URZ ;  /* 0x00000e0010117890 */ /* 0x000fe2000fffe03f */
[----:B------:R1:W-:Y:S01]  /*6e70*/  UTMALDG.3D [UR8], [UR14], desc[UR4] ;  /* 0x000004080e0075b4 */ /* 0x0003e20008011000 */
[----:B------:R-:W-:Y:S01]  /*6e80*/  R2UR UR19, R12 ;  /* 0x000000000c1372ca */ /* 0x000fe200000e0000 */
[----:B-1----:R-:W-:Y:S01]  /*6e90*/  UMOV UR8, UR18 ;  /* 0x0000001200087c82 */ /* 0x002fe20008000000 */
[----:B------:R-:W-:Y:S01]  /*6ea0*/  UIADD3 UR18, UR16, 0x1200, URZ ;  /* 0x0000120010127890 */ /* 0x000fe2000fffe03f */
[----:B------:R-:W-:Y:S01]  /*6eb0*/  UMOV UR10, UR20 ;  /* 0x00000014000a7c82 */ /* 0x000fe20008000000 */
[----:B------:R-:W-:Y:S01]  /*6ec0*/  R2UR UR20, R13 ;  /* 0x000000000d1472ca */ /* 0x000fe200000e0000 */
[----:B------:R1:W-:Y:S02]  /*6ed0*/  UTMALDG.3D [UR8], [UR14], desc[UR4] ;  /* 0x000004080e0075b4 */ /* 0x0003e40008011000 */
        /* <DEDUP_REMOVED lines=49> */
[----:B------:R1:W-:Y:S01]  /*71f0*/  UTMALDG.3D [UR8], [UR14], desc[UR4] ;  /* 0x000004080e0075b4 */ /* 0x0003e20008011000 */
[----:B------:R-:W-:Y:S01]  /*7200*/  UIADD3 UR16, UR16, 0x3e00, URZ ;  /* 0x00003e0010107890 */ /* 0x000fe2000fffe03f */
[----:B-1----:R-:W-:Y:S01]  /*7210*/  UMOV UR8, UR17 ;  /* 0x0000001100087c82 */ /* 0x002fe20008000000 */
        /* <DEDUP_REMOVED lines=11> */
[----:B------:R-:W-:Y:S01]  /*72d0*/  UIADD3 UR16, UR13, 0x800, URZ ;  /* 0x000008000d107890 */ /* 0x000fe2000fffe03f */
[----:B------:R1:W-:Y:S01]  /*72e0*/  UTMALDG.3D [UR8], [UR14], desc[UR4] ;  /* 0x000004080e0075b4 */ /* 0x0003e20008011000 */
[----:B------:R-:W-:Y:S01]  /*72f0*/  R2UR UR23, R32 ;  /* 0x00000000201772ca */ /* 0x000fe200000e0000 */
[----:B-1----:R-:W-:Y:S01]  /*7300*/  UMOV UR10, UR19 ;  /* 0x00000013000a7c82 */ /* 0x002fe20008000000 */
[----:B------:R-:W-:Y:S01]  /*7310*/  UMOV UR8, UR13 ;  /* 0x0000000d00087c82 */ /* 0x000fe20008000000 */
[----:B------:R-:W-:Y:S01]  /*7320*/  R2UR UR19, R33 ;  /* 0x00000000211372ca */ /* 0x000fe200000e0000 */
[----:B------:R1:W-:Y:S01]  /*7330*/  UTMALDG.3D [UR8], [UR6], desc[UR4] ;  /* 0x00000408060075b4 */ /* 0x0003e20008011000 */
[----:B------:R-:W-:-:S02]  /*7340*/  UIADD3 UR14, UR13, 0x1400, URZ ;  /* 0x000014000d0e7890 */ /* 0x000fc4000fffe03f */
[----:B------:R-:W-:Y:S01]  /*7350*/  UIADD3 UR15, UR13, 0x1800, URZ ;  /* 0x000018000d0f7890 */ /* 0x000fe2000fffe03f */
[----:B-1----:R-:W-:Y:S01]  /*7360*/  UMOV UR8, UR17 ;  /* 0x0000001100087c82 */ /* 0x002fe20008000000 */
[----:B------:R-:W-:Y:S01]  /*7370*/  UMOV UR10, UR20 ;  /* 0x00000014000a7c82 */ /* 0x000fe20008000000 */
[----:B------:R-:W-:Y:S01]  /*7380*/  UIADD3 UR17, UR13, 0x1000, URZ ;  /* 0x000010000d117890 */ /* 0x000fe2000fffe03f */
[----:B------:R1:W-:Y:S01]  /*7390*/  UTMALDG.3D [UR8], [UR6], desc[UR4] ;  /* 0x00000408060075b4 */ /* 0x0003e20008011000 */
[----:B------:R-:W-:Y:S01]  /*73a0*/  UIADD3 UR13, UR13, 0x1c00, URZ ;  /* 0x00001c000d0d7890 */ /* 0x000fe2000fffe03f */
[----:B-1----:R-:W-:Y:S01]  /*73b0*/  UMOV UR8, UR16 ;  /* 0x0000001000087c82 */ /* 0x002fe20008000000 */
[----:B------:R-:W-:Y:S01]  /*73c0*/  UMOV UR10, UR21 ;  /* 0x00000015000a7c82 */ /* 0x000fe20008000000 */
[----:B------:R-:W-:Y:S01]  /*73d0*/  R2UR UR16, R34 ;  /* 0x00000000221072ca */ /* 0x000fe200000e0000 */
[----:B------:R1:W-:Y:S02]  /*73e0*/  UTMALDG.3D [UR8], [UR6], desc[UR4] ;  /* 0x00000408060075b4 */ /* 0x0003e40008011000 */
[----:B-1----:R-:W-:Y:S01]  /*73f0*/  UMOV UR8, UR18 ;  /* 0x0000001200087c82 */ /* 0x002fe20008000000 */
[----:B------:R-:W-:Y:S01]  /*7400*/  R2UR UR18, R35 ;  /* 0x00000000231272ca */ /* 0x000fe200000e0000 */
[----:B------:R-:W-:-:S02]  /*7410*/  UMOV UR10, UR22 ;  /* 0x00000016000a7c82 */ /* 0x000fc40008000000 */
[----:B------:R1:W-:Y:S02]  /*7420*/  UTMALDG.3D [UR8], [UR6], desc[UR4] ;  /* 0x00000408060075b4 */ /* 0x0003e40008011000 */
[----:B-1----:R-:W-:Y:S01]  /*7430*/  UMOV UR8, UR17 ;  /* 0x0000001100087c82 */ /* 0x002fe20008000000 */
[----:B------:R-:W-:Y:S02]  /*7440*/  UMOV UR10, UR23 ;  /* 0x00000017000a7c82 */ /* 0x000fe40008000000 */
[----:B------:R1:W-:Y:S02]  /*7450*/  UTMALDG.3D [UR8], [UR6], desc[UR4] ;  /* 0x00000408060075b4 */ /* 0x0003e40008011000 */
[----:B-1----:R-:W-:Y:S01]  /*7460*/  UMOV UR8, UR14 ;  /* 0x0000000e00087c82 */ /* 0x002fe20008000000 */
[----:B------:R-:W-:Y:S02]  /*7470*/  UMOV UR10, UR19 ;  /* 0x00000013000a7c82 */ /* 0x000fe40008000000 */
[----:B------:R1:W-:Y:S02]  /*7480*/  UTMALDG.3D [UR8], [UR6], desc[UR4] ;  /* 0x00000408060075b4 */ /* 0x0003e40008011000 */
[----:B-1----:R-:W-:Y:S01]  /*7490*/  UMOV UR8, UR15 ;  /* 0x0000000f00087c82 */ /* 0x002fe20008000000 */
[----:B------:R-:W-:-:S02]  /*74a0*/  UMOV UR10, UR16 ;  /* 0x00000010000a7c82 */ /* 0x000fc40008000000 */
[----:B------:R1:W-:Y:S02]  /*74b0*/  UTMALDG.3D [UR8], [UR6], desc[UR4] ;  /* 0x00000408060075b4 */ /* 0x0003e40008011000 */
[----:B-1----:R-:W-:Y:S01]  /*74c0*/  UMOV UR8, UR13 ;  /* 0x0000000d00087c82 */ /* 0x002fe20008000000 */
[----:B------:R-:W-:Y:S02]  /*74d0*/  UMOV UR10, UR18 ;  /* 0x00000012000a7c82 */ /* 0x000fe40008000000 */
[----:B------:R0:W-:Y:S02]  /*74e0*/  UTMALDG.3D [UR8], [UR6], desc[UR4] ;  /* 0x00000408060075b4 */ /* 0x0001e40008011000 */
[----:B0-----:R-:W-:Y:S05]  /*74f0*/  @P1 BRA `(.L_x_121) ;  /* 0xfffffff400801947 */ /* 0x001fea000383ffff */
.L_x_115:
[----:B------:R-:W-:Y:S05]  /*7500*/  BSYNC B6 ;  /* 0x0000000000067941 */ /* 0x000fea0003800000 */
.L_x_114:
[----:B------:R-:W3:Y:S01]  /*7510*/  LDL.LU R32, [R1+0xc] ;  /* 0x00000c0001207983 */ /* 0x000ee20000300800 */
[----:B------:R-:W-:Y:S01]  /*7520*/  IADD3 R18, P2, R18, UR38, RZ ;  /* 0x0000002612127c10 */ /* 0x000fe2000ff5e0ff */
[----:B------:R-:W-:Y:S02]  /*7530*/  ULDC.64 UR4, c[0x0][0x650] ;  /* 0x0001940000047ab9 */ /* 0x000fe40000000a00 */
[----:B------:R-:W4:Y:S04]  /*7540*/  LDL.LU R33, [R1+0x8] ;  /* 0x0000080001217983 */ /* 0x000f280000300800 */
[----:B------:R-:W4:Y:S04]  /*7550*/  LDL R34, [R1+0x4] ;  /* 0x0000040001227983 */ /* 0x000f280000100800 */
[----:B------:R-:W5:Y:S01]  /*7560*/  LDL.LU R35, [R1] ;  /* 0x0000000001237983 */ /* 0x000f620000300800 */
[----:B------:R-:W-:Y:S01]  /*7570*/  IADD3.X R17, R17, UR43, RZ, P2, !PT ;  /* 0x0000002b11117c10 */ /* 0x000fe200097fe4ff */
[----:B------:R-:W-:Y:S01]  /*7580*/  BSSY B0, `(.L_x_122) ;  /* 0x0000071000007945 */ /* 0x000fe20003800000 */
[----:B------:R-:W-:-:S02]  /*7590*/  IMAD.MOV.U32 R26, RZ, RZ, -0x1 ;  /* 0xffffffffff1a7424 */ /* 0x000fc400078e00ff */
[----:B------:R-:W-:Y:S02]  /*75a0*/  IMAD.MOV.U32 R25, RZ, RZ, -0x1 ;  /* 0xffffffffff197424 */ /* 0x000fe400078e00ff */
[----:B------:R-:W-:Y:S01]  /*75b0*/  IMAD.MOV.U32 R23, RZ, RZ, -0x1 ;  /* 0xffffffffff177424 */ /* 0x000fe200078e00ff */
[----:B---3--:R-:W-:Y:S01]  /*75c0*/  LOP3.LUT P1, RZ, R32, 0xff, RZ, 0xc0, !PT ;  /* 0x000000ff20ff7812 */ /* 0x008fe2000782c0ff */
[----:B----4-:R-:W-:-:S12]  /*75d0*/  IMAD.IADD R5, R34, 0x1, R33 ;  /* 0x0000000122057824 */ /* 0x010fd800078e0221 */
[----:B--2---:R-:W0:Y:S01]  /*75e0*/  @P1 S2R R3, SR_CgaCtaId ;  /* 0x0000000000031919 */ /* 0x004e220000008800 */
[----:B------:R-:W-:Y:S02]  /*75f0*/  @P1 MOV R0, 0x400 ;  /* 0x0000040000001802 */ /* 0x000fe40000000f00 */
[----:B------:R-:W-:-:S04]  /*7600*/  ISETP.GT.U32.AND P0, PT, R5, 0x8, PT ;  /* 0x000000080500780c */ /* 0x000fc80003f04070 */
[----:B------:R-:W-:Y:S02]  /*7610*/  ISETP.LT.U32.AND P0, PT, R34, 0x9, P0 ;  /* 0x000000092200780c */ /* 0x000fe40000701070 */
[----:B0-----:R-:W-:Y:S01]  /*7620*/  @P1 LEA R0, R3, R0, 0x18 ;  /* 0x0000000003001211 */ /* 0x001fe200078ec0ff */
[----:B------:R-:W-:-:S03]  /*7630*/  IMAD.WIDE.U32 R2, R5, 0x38e38e39, RZ ;  /* 0x38e38e3905027825 */ /* 0x000fc600078e00ff */
[----:B------:R0:W-:Y:S01]  /*7640*/  @P1 SYNCS.ARRIVE.TRANS64.A1T0 RZ, [R0+URZ+0xa8], RZ ;  /* 0x0000a8ff00ff19a7 */ /* 0x0001e2000810003f */
[----:B------:R-:W-:Y:S02]  /*7650*/  ISETP.GE.U32.AND P1, PT, R34, 0x9, PT ;  /* 0x000000092200780c */ /* 0x000fe40003f26070 */
[----:B------:R-:W-:Y:S02]  /*7660*/  SHF.R.U32.HI R2, RZ, 0x1, R3 ;  /* 0x00000001ff027819 */ /* 0x000fe40000011603 */
[----:B0-----:R-:W-:-:S03]  /*7670*/  SEL R0, RZ, 0x1, !P0 ;  /* 0x00000001ff007807 */ /* 0x001fc60004000000 */
[----:B------:R-:W-:Y:S01]  /*7680*/  IMAD R3, R2, -0x9, R5 ;  /* 0xfffffff702037824 */ /* 0x000fe200078e0205 */
[----:B------:R-:W-:Y:S02]  /*7690*/  ISETP.GE.U32.AND P0, PT, R18, UR4, PT ;  /* 0x0000000412007c0c */ /* 0x000fe4000bf06070 */
[----:B-----5:R-:W-:Y:S02]  /*76a0*/  LOP3.LUT R35, R35, R0, RZ, 0x3c, !PT ;  /* 0x0000000023237212 */ /* 0x020fe400078e3cff */
[----:B------:R0:W-:Y:S01]  /*76b0*/  STL [R1+0x8], R3 ;  /* 0x0000080301007387 */ /* 0x0001e20000100800 */
[----:B------:R-:W-:Y:S02]  /*76c0*/  ISETP.GE.U32.AND.EX P0, PT, R17, UR5, PT, P0 ;  /* 0x0000000511007c0c */ /* 0x000fe4000bf06100 */
[--C-:B------:R-:W-:Y:S02]  /*76d0*/  @P1 LOP3.LUT R35, R35, 0x1, R2.reuse, 0x78, !PT ;  /* 0x0000000123231812 */ /* 0x100fe400078e7802 */
[----:B------:R-:W-:-:S02]  /*76e0*/  PRMT R2, RZ, 0x7610, R2 ;  /* 0x00007610ff027816 */ /* 0x000fc40000000002 */
[----:B------:R-:W-:Y:S01]  /*76f0*/  PRMT R0, RZ, 0x7610, R0 ;  /* 0x00007610ff007816 */ /* 0x000fe20000000000 */
[----:B------:R0:W-:Y:S04]  /*7700*/  STL [R1], R35 ;  /* 0x0000002301007387 */ /* 0x0001e80000100800 */
[----:B------:R0:W-:Y:S02]  /*7710*/  STL.S16 [R1+0xc], R2 ;  /* 0x00000c0201007387 */ /* 0x0001e40000100600 */
[----:B------:R-:W-:Y:S05]  /*7720*/  @P0 BRA `(.L_x_123) ;  /* 0x0000000400580947 */ /* 0x000fea0003800000 */
[----:B------:R-:W-:Y:S01]  /*7730*/  ULDC.64 UR4, c[0x0][0x628] ;  /* 0x00018a0000047ab9 */ /* 0x000fe20000000a00 */
[----:B------:R-:W1:Y:S01]  /*7740*/  S2R R8, SR_CTAID.X ;  /* 0x0000000000087919 */ /* 0x000e620000002500 */
[----:B------:R-:W-:Y:S01]  /*7750*/  ISETP.NE.U32.AND P0, PT, RZ, UR4, PT ;  /* 0x00000004ff007c0c */ /* 0x000fe2000bf05070 */
[----:B------:R-:W-:Y:S01]  /*7760*/  ULDC UR7, c[0x0][0x630] ;  /* 0x00018c0000077ab9 */ /* 0x000fe20000000800 */
[----:B0-----:R-:W-:Y:S01]  /*7770*/  IMAD.MOV.U32 R2, RZ, RZ, R18 ;  /* 0x000000ffff027224 */ /* 0x001fe200078e0012 */
[----:B------:R-:W0:Y:S01]  /*7780*/  S2R R0, SR_CTAID.Y ;  /* 0x0000000000007919 */ /* 0x000e220000002600 */
[----:B------:R-:W-:Y:S01]  /*7790*/  ISETP.NE.AND.EX P0, PT, RZ, UR5, PT, P0 ;  /* 0x00000005ff007c0c */ /* 0x000fe2000bf05300 */
[----:B------:R-:W-:-:S12]  /*77a0*/  IMAD.MOV.U32 R3, RZ, RZ, R17 ;  /* 0x000000ffff037224 */ /* 0x000fd800078e0011 */
[----:B------:R-:W-:Y:S05]  /*77b0*/  @!P0 BRA `(.L_x_124) ;  /* 0x0000000000288947 */ /* 0x000fea0003800000 */
[----:B------:R-:W-:Y:S02]  /*77c0*/  ULDC UR6, c[0x0][0x634] ;  /* 0x00018d0000067ab9 */ /* 0x000fe40000000800 */
[----:B------:R-:W-:-:S05]  /*77d0*/  IADD3 R7, P0, R18, UR6, RZ ;  /* 0x0000000612077c10 */ /* 0x000fca000ff1e0ff */
[----:B------:R-:W-:-:S04]  /*77e0*/  IMAD.X R9, RZ, RZ, R17, P0 ;  /* 0x000000ffff097224 */ /* 0x000fc800000e0611 */
[----:B------:R-:W-:-:S04]  /*77f0*/  IMAD.WIDE.U32 R4, R9, UR4, RZ ;  /* 0x0000000409047c25 */ /* 0x000fc8000f8e00ff */
[----:B------:R-:W-:-:S04]  /*7800*/  IMAD.WIDE.U32 R4, P0, R7, UR5, R4 ;  /* 0x0000000507047c25 */ /* 0x000fc8000f800004 */
[----:B------:R-:W-:-:S04]  /*7810*/  IMAD.WIDE.U32 R6, R7, UR4, RZ ;  /* 0x0000000407067c25 */ /* 0x000fc8000f8e00ff */
[----:B------:R-:W-:Y:S01]  /*7820*/  IMAD.X R3, RZ, RZ, RZ, P0 ;  /* 0x000000ffff037224 */ /* 0x000fe200000e06ff */
[----:B------:R-:W-:Y:S01]  /*7830*/  IADD3 RZ, P0, R7, R4, RZ ;  /* 0x0000000407ff7210 */ /* 0x000fe20007f1e0ff */
[----:B------:R-:W-:-:S04]  /*7840*/  IMAD.MOV.U32 R2, RZ, RZ, R5 ;  /* 0x000000ffff027224 */ /* 0x000fc800078e0005 */
[----:B------:R-:W-:-:S08]  /*7850*/  IMAD.WIDE.U32.X R2, R9, UR5, R2, P0 ;  /* 0x0000000509027c25 */ /* 0x000fd000080e0402 */
.L_x_124:
[--C-:B------:R-:W-:Y:S01]  /*7860*/  SHF.R.U64 R23, R2, UR7, R3.reuse ;  /* 0x0000000702177c19 */ /* 0x100fe20008001203 */
[----:B------:R-:W-:Y:S01]  /*7870*/  ULDC.64 UR4, c[0x0][0x620] ;  /* 0x0001880000047ab9 */ /* 0x000fe20000000a00 */
[----:B------:R-:W-:Y:S01]  /*7880*/  SHF.R.U32.HI R2, RZ, UR7, R3 ;  /* 0x00000007ff027c19 */ /* 0x000fe20008011603 */
[----:B------:R-:W-:Y:S01]  /*7890*/  IMAD.MOV.U32 R3, RZ, RZ, R17 ;  /* 0x000000ffff037224 */ /* 0x000fe200078e0011 */
[----:B------:R-:W-:Y:S01]  /*78a0*/  IADD3 R5, P0, RZ, -R23, RZ ;  /* 0x80000017ff057210 */ /* 0x000fe20007f1e0ff */
[----:B------:R-:W2:Y:S01]  /*78b0*/  LDC R15, c[0x0][0x144] ;  /* 0x00005100ff0f7b82 */ /* 0x000ea20000000800 */
[----:B-1----:R-:W-:Y:S01]  /*78c0*/  I2FP.F32.U32 R6, R8 ;  /* 0x0000000800067245 */ /* 0x002fe20000201000 */
[----:B------:R-:W-:Y:S01]  /*78d0*/  ULDC.64 UR8, c[0x0][0x640] ;  /* 0x0001900000087ab9 */ /* 0x000fe20000000a00 */
[----:B------:R-:W-:Y:S01]  /*78e0*/  ULDC UR6, c[0x0][0x608] ;  /* 0x0001820000067ab9 */ /* 0x000fe20000000800 */
[----:B------:R-:W-:Y:S01]  /*78f0*/  IMAD.X R2, RZ, RZ, ~R2, P0 ;  /* 0x000000ffff027224 */ /* 0x000fe200000e0e02 */
[----:B------:R-:W-:-:S03]  /*7900*/  ISETP.NE.U32.AND P0, PT, RZ, UR8, PT ;  /* 0x00000008ff007c0c */ /* 0x000fc6000bf05070 */
[----:B------:R-:W-:Y:S01]  /*7910*/  IMAD R4, R2, UR4, RZ ;  /* 0x0000000402047c24 */ /* 0x000fe2000f8e02ff */
[----:B------:R-:W1:Y:S01]  /*7920*/  LDC R7, c[0x0][0x148] ;  /* 0x00005200ff077b82 */ /* 0x000e620000000800 */
[----:B------:R-:W-:Y:S01]  /*7930*/  IMAD.MOV.U32 R2, RZ, RZ, R18 ;  /* 0x000000ffff027224 */ /* 0x000fe200078e0012 */
[----:B------:R-:W-:-:S03]  /*7940*/  ISETP.NE.AND.EX P0, PT, RZ, UR9, PT, P0 ;  /* 0x00000009ff007c0c */ /* 0x000fc6000bf05300 */
[----:B------:R-:W-:Y:S01]  /*7950*/  IMAD.WIDE.U32 R2, R5, UR4, R2 ;  /* 0x0000000405027c25 */ /* 0x000fe2000f8e0002 */
[----:B------:R-:W-:-:S03]  /*7960*/  ULDC UR4, c[0x0][0x150] ;  /* 0x0000540000047ab9 */ /* 0x000fc60000000800 */
[----:B------:R-:W-:Y:S02]  /*7970*/  IMAD R5, R5, UR5, R4 ;  /* 0x0000000505057c24 */ /* 0x000fe4000f8e0204 */
[----:B------:R-:W-:Y:S01]  /*7980*/  FMUL R4, R6, UR4 ;  /* 0x0000000406047c20 */ /* 0x000fe20008400000 */
[----:B------:R-:W-:Y:S01]  /*7990*/  ULDC UR4, c[0x0][0x618] ;  /* 0x0001860000047ab9 */ /* 0x000fe20000000800 */
[----:B------:R-:W-:Y:S01]  /*79a0*/  ULDC UR5, c[0x0][0x154] ;  /* 0x0000550000057ab9 */ /* 0x000fe20000000800 */
[----:B------:R-:W-:-:S03]  /*79b0*/  IMAD.IADD R3, R3, 0x1, R5 ;  /* 0x0000000103037824 */ /* 0x000fc600078e0205 */
[----:B------:R-:W3:Y:S02]  /*79c0*/  F2I.U32.TRUNC.NTZ R4, R4 ;  /* 0x0000000400047305 */ /* 0x000ee4000020f000 */
[--C-:B------:R-:W-:Y:S02]  /*79d0*/  SHF.R.U64 R6, R2, UR4, R3.reuse ;  /* 0x0000000402067c19 */ /* 0x100fe40008001203 */
[----:B0-----:R-:W-:Y:S02]  /*79e0*/  I2FP.F32.U32 R2, R0 ;  /* 0x0000000000027245 */ /* 0x001fe40000201000 */
[----:B------:R-:W-:Y:S01]  /*79f0*/  SHF.R.U32.HI R3, RZ, UR4, R3 ;  /* 0x00000004ff037c19 */ /* 0x000fe20008011603 */
[----:B------:R-:W-:Y:S02]  /*7a00*/  ULDC UR4, c[0x0][0x658] ;  /* 0x0001960000047ab9 */ /* 0x000fe40000000800 */
[----:B------:R-:W-:Y:S01]  /*7a10*/  FMUL R11, R2, UR5 ;  /* 0x00000005020b7c20 */ /* 0x000fe20008400000 */
[----:B------:R-:W-:-:S02]  /*7a20*/  SHF.R.U64 R10, R6, UR6, R3 ;  /* 0x00000006060a7c19 */ /* 0x000fc40008001203 */
[----:B------:R-:W-:-:S03]  /*7a30*/  SHF.R.U32.HI R3, RZ, UR6, R3 ;  /* 0x00000006ff037c19 */ /* 0x000fc60008011603 */
[----:B------:R-:W0:Y:S01]  /*7a40*/  F2I.U32.TRUNC.NTZ R11, R11 ;  /* 0x0000000b000b7305 */ /* 0x000e22000020f000 */
[--C-:B------:R-:W-:Y:S01]  /*7a50*/  SHF.R.U64 R9, R10, UR4, R3.reuse ;  /* 0x000000040a097c19 */ /* 0x100fe20008001203 */
[----:B---3--:R-:W-:Y:S01]  /*7a60*/  IMAD.MOV R4, RZ, RZ, -R4 ;  /* 0x000000ffff047224 */ /* 0x008fe200078e0a04 */
[----:B------:R-:W-:-:S03]  /*7a70*/  SHF.R.U32.HI R13, RZ, UR4, R3 ;  /* 0x00000004ff0d7c19 */ /* 0x000fc60008011603 */
[----:B--2---:R-:W-:Y:S02]  /*7a80*/  IMAD R8, R15, R4, R8 ;  /* 0x000000040f087224 */ /* 0x004fe400078e0208 */
[----:B------:R-:W-:Y:S02]  /*7a90*/  IMAD.MOV.U32 R2, RZ, RZ, R9 ;  /* 0x000000ffff027224 */ /* 0x000fe400078e0009 */
[----:B------:R-:W-:Y:S01]  /*7aa0*/  IMAD.MOV.U32 R3, RZ, RZ, R13 ;  /* 0x000000ffff037224 */ /* 0x000fe200078e000d */
[----:B------:R-:W-:Y:S06]  /*7ab0*/  @!P0 BRA `(.L_x_125) ;  /* 0x0000000000288947 */ /* 0x000fec0003800000 */
[----:B------:R-:W-:Y:S02]  /*7ac0*/  ULDC UR4, c[0x0][0x64c] ;  /* 0x0001930000047ab9 */ /* 0x000fe40000000800 */
[----:B------:R-:W-:-:S05]  /*7ad0*/  IADD3 R3, P0, R9, UR4, RZ ;  /* 0x0000000409037c10 */ /* 0x000fca000ff1e0ff */
[----:B------:R-:W-:-:S04]  /*7ae0*/  IMAD.X R13, RZ, RZ, R13, P0 ;  /* 0x000000ffff0d7224 */ /* 0x000fc800000e060d */
[----:B------:R-:W-:-:S04]  /*7af0*/  IMAD.WIDE.U32 R4, R13, UR8, RZ ;  /* 0x000000080d047c25 */ /* 0x000fc8000f8e00ff */
[----:B------:R-:W-:-:S04]  /*7b00*/  IMAD.WIDE.U32 R4, P0, R3, UR9, R4 ;  /* 0x0000000903047c25 */ /* 0x000fc8000f800004 */
[----:B------:R-:W-:-:S04]  /*7b10*/  IMAD.WIDE.U32 R2, R3, UR8, RZ ;  /* 0x0000000803027c25 */ /* 0x000fc8000f8e00ff */
[----:B------:R-:W-:Y:S01]  /*7b20*/  IMAD.MOV.U32 R2, RZ, RZ, R5 ;  /* 0x000000ffff027224 */ /* 0x000fe200078e0005 */
[----:B------:R-:W-:Y:S01]  /*7b30*/  IADD3 RZ, P1, R3, R4, RZ ;  /* 0x0000000403ff7210 */ /* 0x000fe20007f3e0ff */
[----:B------:R-:W-:-:S04]  /*7b40*/  IMAD.X R3, RZ, RZ, RZ, P0 ;  /* 0x000000ffff037224 */ /* 0x000fc800000e06ff */
[----:B------:R-:W-:-:S08]  /*7b50*/  IMAD.WIDE.U32.X R2, R13, UR9, R2, P1 ;  /* 0x000000090d027c25 */ /* 0x000fd000088e0402 */
.L_x_125:
[----:B------:R-:W2:Y:S01]  /*7b60*/  LDC R4, c[0x0][0x65c] ;  /* 0x00019700ff047b82 */ /* 0x000ea20000000800 */
[----:B------:R-:W-:Y:S01]  /*7b70*/  ULDC UR4, c[0x0][0x648] ;  /* 0x0001920000047ab9 */ /* 0x000fe20000000800 */
[----:B0-----:R-:W-:Y:S01]  /*7b80*/  IMAD.MOV R11, RZ, RZ, -R11 ;  /* 0x000000ffff0b7224 */ /* 0x001fe200078e0a0b */
[----:B------:R-:W-:Y:S01]  /*7b90*/  SHF.R.U64 R3, R2, UR4, R3 ;  /* 0x0000000402037c19 */ /* 0x000fe20008001203 */
[----:B------:R-:W-:Y:S01]  /*7ba0*/  ULDC UR4, c[0x0][0x638] ;  /* 0x00018e0000047ab9 */ /* 0x000fe20000000800 */
[----:B------:R-:W-:Y:S01]  /*7bb0*/  LOP3.LUT R10, R10, UR42, RZ, 0xc0, !PT ;  /* 0x0000002a0a0a7c12 */ /* 0x000fe2000f8ec0ff */
[----:B------:R-:W-:Y:S01]  /*7bc0*/  ULDC UR5, c[0x0][0x610] ;  /* 0x0001840000057ab9 */ /* 0x000fe20000000800 */
[----:B------:R-:W-:Y:S02]  /*7bd0*/  LOP3.LUT R6, R6, UR40, RZ, 0xc0, !PT ;  /* 0x0000002806067c12 */ /* 0x000fe4000f8ec0ff */
[----:B--2---:R-:W-:-:S13]  /*7be0*/  ISETP.NE.AND P0, PT, R4, 0x1, PT ;  /* 0x000000010400780c */ /* 0x004fda0003f05270 */
[----:B-1----:R-:W-:Y:S02]  /*7bf0*/  @P0 IMAD R8, R7, R11, R0 ;  /* 0x0000000b07080224 */ /* 0x002fe400078e0200 */
[----:B------:R-:W-:Y:S02]  /*7c00*/  IMAD.MOV R0, RZ, RZ, -R3 ;  /* 0x000000ffff007224 */ /* 0x000fe400078e0a03 */
[----:B------:R-:W-:Y:S02]  /*7c10*/  IMAD R3, R3, UR41, R10 ;  /* 0x0000002903037c24 */ /* 0x000fe4000f8e020a */
[----:B------:R-:W-:Y:S01]  /*7c20*/  IMAD R9, R0, UR4, R9 ;  /* 0x0000000400097c24 */ /* 0x000fe2000f8e0209 */
[----:B------:R-:W-:Y:S01]  /*7c30*/  ULDC UR4, c[0x0][0x600] ;  /* 0x0001800000047ab9 */ /* 0x000fe20000000800 */
[----:B------:R-:W-:Y:S02]  /*7c40*/  IMAD R8, R3, UR5, R8 ;  /* 0x0000000503087c24 */ /* 0x000fe4000f8e0208 */
[----:B------:R-:W-:-:S02]  /*7c50*/  IMAD R9, R9, UR4, R6 ;  /* 0x0000000409097c24 */ /* 0x000fc4000f8e0206 */
[----:B------:R-:W-:-:S03]  /*7c60*/  IMAD.MOV.U32 R0, RZ, RZ, 0x1 ;  /* 0x00000001ff007424 */ /* 0x000fc600078e00ff */
[----:B------:R-:W-:Y:S02]  /*7c70*/  SEL R25, R9, R8, !P0 ;  /* 0x0000000809197207 */ /* 0x000fe40004000000 */
[----:B------:R-:W-:-:S07]  /*7c80*/  SEL R26, R8, R9, !P0 ;  /* 0x00000009081a7207 */ /* 0x000fce0004000000 */
.L_x_123:
[----:B------:R-:W-:Y:S05]  /*7c90*/  BSYNC B0 ;  /* 0x0000000000007941 */ /* 0x000fea0003800000 */
.L_x_122:
[----:B------:R-:W-:-:S13]  /*7ca0*/  LOP3.LUT P0, RZ, R0, 0xff, RZ, 0xc0, !PT ;  /* 0x000000ff00ff7812 */ /* 0x000fda000780c0ff */
[----:B------:R-:W-:Y:S05]  /*7cb0*/  @P0 BRA `(.L_x_126) ;  /* 0xffffffe8005c0947 */ /* 0x000fea000383ffff */
[----:B------:R-:W-:Y:S05]  /*7cc0*/  BSYNC B7 ;  /* 0x0000000000077941 */ /* 0x000fea0003800000 */
.L_x_112:
[----:B------:R-:W-:-:S03]  /*7cd0*/  UMOV UR4, 0xffffffff ;  /* 0xffffffff00047882 */ /* 0x000fc60000000000 */
[----:B------:R-:W-:Y:S05]  /*7ce0*/  BRA.DIV UR4, `(.L_x_127) ;  /* 0x0000000a04d87947 */ /* 0x000fea000b800000 */
[----:B------:R-:W-:-:S13]  /*7cf0*/  ELECT P6, URZ, PT ;  /* 0x00000000003f782f */ /* 0x000fda00038c0000 */
.L_x_156:
[----:B------:R-:W-:Y:S04]  /*7d00*/  BSSY B0, `(.L_x_128) ;  /* 0x000005a000007945 */ /* 0x000fe80003800000 */
[----:B------:R-:W-:Y:S05]  /*7d10*/  @!P6 BRA `(.L_x_129) ;  /* 0x000000040060e947 */ /* 0x000fea0003800000 */
[----:B------:R-:W-:-:S04]  /*7d20*/  LOP3.LUT R16, R16, 0x2, RZ, 0xfc, !PT ;  /* 0x0000000210107812 */ /* 0x000fc800078efcff */
[----:B------:R-:W-:-:S13]  /*7d30*/  ISETP.NE.AND P0, PT, R16, 0x3, PT ;  /* 0x000000031000780c */ /* 0x000fda0003f05270 */
[----:B------:R-:W-:Y:S05]  /*7d40*/  @!P0 BRA `(.L_x_130) ;  /* 0x0000000000048947 */ /* 0x000fea0003800000 */
[----:B------:R-:W-:Y:S01]  /*7d50*/  BPT.TRAP 0x1 ;  /* 0x000000040000795c */ /* 0x000fe20000300000 */
.L_x_130:
[----:B0-----:R-:W2:Y:S04]  /*7d60*/  LDL.LU R2, [R1+0x8] ;  /* 0x0000080001027983 */ /* 0x001ea80000300800 */
[----:B------:R-:W3:Y:S01]  /*7d70*/  LDL.LU R5, [R1] ;  /* 0x0000000001057983 */ /* 0x000ee20000300800 */
[----:B------:R-:W-:Y:S01]  /*7d80*/  MOV R0, 0x400 ;  /* 0x0000040000007802 */ /* 0x000fe20000000f00 */
[----:B------:R-:W0:Y:S03]  /*7d90*/  S2R R3, SR_CgaCtaId ;  /* 0x0000000000037919 */ /* 0x000e260000008800 */
[----:B0-----:R-:W-:-:S05]  /*7da0*/  LEA R0, R3, R0, 0x18 ;  /* 0x0000000003007211 */ /* 0x001fca00078ec0ff */
[----:B------:R-:W-:-:S04]  /*7db0*/  VIADD R0, R0, 0x48 ;  /* 0x0000004800007836 */ /* 0x000fc80000000000 */
[C---:B--2---:R-:W-:Y:S02]  /*7dc0*/  IMAD R7, R2.reuse, 0x8, R0 ;  /* 0x0000000802077824 */ /* 0x044fe400078e0200 */
[----:B------:R-:W-:Y:S01]  /*7dd0*/  VIADD R2, R2, 0x1 ;  /* 0x0000000102027836 */ /* 0x000fe20000000000 */
[----:B---3--:R-:W-:-:S04]  /*7de0*/  SHF.L.U32 R4, R5, 0x1f, RZ ;  /* 0x0000001f05047819 */ /* 0x008fc800000006ff */
[C---:B------:R-:W-:Y:S01]  /*7df0*/  ISETP.NE.AND P1, PT, R2.reuse, 0x9, PT ;  /* 0x000000090200780c */ /* 0x040fe20003f25270 */
[----:B------:R-:W0:Y:S03]  /*7e00*/  SYNCS.PHASECHK.TRANS64.TRYWAIT P0, [R7+URZ], R4 ;  /* 0x00000004070075a7 */ /* 0x000e26000800017f */
[----:B------:R-:W-:Y:S02]  /*7e10*/  SEL R3, RZ, 0x1, P1 ;  /* 0x00000001ff037807 */ /* 0x000fe40000800000 */
[----:B------:R-:W-:Y:S02]  /*7e20*/  SEL R9, R2, RZ, P1 ;  /* 0x000000ff02097207 */ /* 0x000fe40000800000 */
[----:B------:R-:W-:-:S03]  /*7e30*/  LOP3.LUT R6, R5, R3, RZ, 0x3c, !PT ;  /* 0x0000000305067212 */ /* 0x000fc600078e3cff */
[----:B------:R-:W-:Y:S01]  /*7e40*/  IMAD R8, R9, 0x8, R0 ;  /* 0x0000000809087824 */ /* 0x000fe200078e0200 */
[----:B------:R-:W-:Y:S01]  /*7e50*/  SHF.L.U32 R5, R6, 0x1f, RZ ;  /* 0x0000001f06057819 */ /* 0x000fe200000006ff */
[----:B0-----:R-:W-:Y:S06]  /*7e60*/  @!P0 BRA `(.L_x_131) ;  /* 0x0000000800988947 */ /* 0x001fec0003800000 */
.L_x_157:
[----:B------:R-:W1:Y:S01]  /*7e70*/  SYNCS.PHASECHK.TRANS64.TRYWAIT P0, [R8+URZ], R5 ;  /* 0x00000005080075a7 */ /* 0x000e62000800017f */
[----:B------:R-:W-:-:S05]  /*7e80*/  VIADD R2, R9, 0x1 ;  /* 0x0000000109027836 */ /* 0x000fca0000000000 */
[----:B------:R-:W-:-:S04]  /*7e90*/  ISETP.NE.AND P1, PT, R2, 0x9, PT ;  /* 0x000000090200780c */ /* 0x000fc80003f25270 */
[----:B------:R-:W-:Y:S02]  /*7ea0*/  SEL R3, RZ, 0x1, P1 ;  /* 0x00000001ff037807 */ /* 0x000fe40000800000 */
[----:B0-----:R-:W-:Y:S02]  /*7eb0*/  SEL R7, R2, RZ, P1 ;  /* 0x000000ff02077207 */ /* 0x001fe40000800000 */
[----:B------:R-:W-:-:S03]  /*7ec0*/  LOP3.LUT R6, R6, R3, RZ, 0x3c, !PT ;  /* 0x0000000306067212 */ /* 0x000fc600078e3cff */
[----:B------:R-:W-:Y:S01]  /*7ed0*/  IMAD R9, R7, 0x8, R0 ;  /* 0x0000000807097824 */ /* 0x000fe200078e0200 */
[----:B------:R-:W-:Y:S01]  /*7ee0*/  SHF.L.U32 R4, R6, 0x1f, RZ ;  /* 0x0000001f06047819 */ /* 0x000fe200000006ff */
[----:B-1----:R-:W-:Y:S06]  /*7ef0*/  @!P0 BRA `(.L_x_132) ;  /* 0x0000000800888947 */ /* 0x002fec0003800000 */
.L_x_158:
[----:B------:R-:W1:Y:S01]  /*7f00*/  SYNCS.PHASECHK.TRANS64.TRYWAIT P0, [R9+URZ], R4 ;  /* 0x00000004090075a7 */ /* 0x000e62000800017f */
[----:B------:R-:W-:-:S05]  /*7f10*/  VIADD R2, R7, 0x1 ;  /* 0x0000000107027836 */ /* 0x000fca0000000000 */
[----:B------:R-:W-:-:S04]  /*7f20*/  ISETP.NE.AND P1, PT, R2, 0x9, PT ;  /* 0x000000090200780c */ /* 0x000fc80003f25270 */
[----:B------:R-:W-:Y:S02]  /*7f30*/  SEL R3, RZ, 0x1, P1 ;  /* 0x00000001ff037807 */ /* 0x000fe40000800000 */
[----:B------:R-:W-:Y:S02]  /*7f40*/  SEL R7, R2, RZ, P1 ;  /* 0x000000ff02077207 */ /* 0x000fe40000800000 */
[----:B------:R-:W-:-:S03]  /*7f50*/  LOP3.LUT R6, R6, R3, RZ, 0x3c, !PT ;  /* 0x0000000306067212 */ /* 0x000fc600078e3cff */
[----:B0-----:R-:W-:Y:S01]  /*7f60*/  IMAD R8, R7, 0x8, R0 ;  /* 0x0000000807087824 */ /* 0x001fe200078e0200 */
[----:B------:R-:W-:Y:S01]  /*7f70*/  SHF.L.U32 R5, R6, 0x1f, RZ ;  /* 0x0000001f06057819 */ /* 0x000fe200000006ff */
[----:B-1----:R-:W-:Y:S06]  /*7f80*/  @!P0 BRA `(.L_x_133) ;  /* 0x0000000800788947 */ /* 0x002fec0003800000 */
.L_x_159:
        /* <DEDUP_REMOVED lines=9> */
.L_x_160:
        /* <DEDUP_REMOVED lines=9> */
.L_x_161:
        /* <DEDUP_REMOVED lines=9> */
.L_x_162:
[----:B------:R-:W1:Y:S01]  /*8140*/  SYNCS.PHASECHK.TRANS64.TRYWAIT P0, [R9+URZ], R4 ;  /* 0x00000004090075a7 */ /* 0x000e62000800017f */
[----:B------:R-:W-:-:S05]  /*8150*/  VIADD R2, R7, 0x1 ;  /* 0x0000000107027836 */ /* 0x000fca0000000000 */
[----:B------:R-:W-:-:S04]  /*8160*/  ISETP.NE.AND P1, PT, R2, 0x9, PT ;  /* 0x000000090200780c */ /* 0x000fc80003f25270 */
[----:B------:R-:W-:Y:S02]  /*8170*/  SEL R3, RZ, 0x1, P1 ;  /* 0x00000001ff037807 */ /* 0x000fe40000800000 */
[----:B------:R-:W-:Y:S02]  /*8180*/  SEL R7, R2, RZ, P1 ;  /* 0x000000ff02077207 */ /* 0x000fe40000800000 */
[----:B------:R-:W-:-:S03]  /*8190*/  LOP3.LUT R11, R6, R3, RZ, 0x3c, !PT ;  /* 0x00000003060b7212 */ /* 0x000fc600078e3cff */
[----:B------:R-:W-:Y:S01]  /*81a0*/  IMAD R6, R7, 0x8, R0 ;  /* 0x0000000807067824 */ /* 0x000fe200078e0200 */
[----:B0-----:R-:W-:Y:S01]  /*81b0*/  SHF.L.U32 R5, R11, 0x1f, RZ ;  /* 0x0000001f0b057819 */ /* 0x001fe200000006ff */
[----:B-1----:R-:W-:Y:S06]  /*81c0*/  @!P0 BRA `(.L_x_137) ;  /* 0x0000000800388947 */ /* 0x002fec0003800000 */
.L_x_163:
[----:B------:R-:W1:Y:S01]  /*81d0*/  SYNCS.PHASECHK.TRANS64.TRYWAIT P0, [R6+URZ], R5 ;  /* 0x00000005060075a7 */ /* 0x000e62000800017f */
[----:B------:R-:W-:-:S05]  /*81e0*/  VIADD R2, R7, 0x1 ;  /* 0x0000000107027836 */ /* 0x000fca0000000000 */
[----:B------:R-:W-:-:S04]  /*81f0*/  ISETP.NE.AND P1, PT, R2, 0x9, PT ;  /* 0x000000090200780c */ /* 0x000fc80003f25270 */
[----:B0-----:R-:W-:Y:S02]  /*8200*/  SEL R4, RZ, 0x1, P1 ;  /* 0x00000001ff047807 */ /* 0x001fe40000800000 */
[----:B------:R-:W-:Y:S02]  /*8210*/  SEL R3, R2, RZ, P1 ;  /* 0x000000ff02037207 */ /* 0x000fe40000800000 */
[----:B------:R-:W-:Y:S01]  /*8220*/  LOP3.LUT R4, R11, R4, RZ, 0x3c, !PT ;  /* 0x000000040b047212 */ /* 0x000fe200078e3cff */
[----:B-1----:R-:W-:Y:S06]  /*8230*/  @!P0 BRA `(.L_x_138) ;  /* 0x0000000800308947 */ /* 0x002fec0003800000 */
.L_x_164:
[----:B------:R-:W-:Y:S01]  /*8240*/  IMAD R3, R3, 0x8, R0 ;  /* 0x0000000803037824 */ /* 0x000fe200078e0200 */
[----:B------:R-:W-:-:S07]  /*8250*/  SHF.L.U32 R0, R4, 0x1f, RZ ;  /* 0x0000001f04007819 */ /* 0x000fce00000006ff */
.L_x_139:
[----:B-1----:R1:W2:Y:S02]  /*8260*/  SYNCS.PHASECHK.TRANS64.TRYWAIT P0, [R3+URZ], R0 ;  /* 0x00000000030075a7 */ /* 0x0022a4000800017f */
[----:B--2---:R-:W-:Y:S05]  /*8270*/  @!P0 NANOSLEEP.SYNCS 0x989680 ;  /* 0x009896800000895d */ /* 0x004fea0003900000 */
[----:B------:R-:W2:Y:S02]  /*8280*/  @!P0 SYNCS.PHASECHK.TRANS64 P0, [R3+URZ], R0 ;  /* 0x00000000030085a7 */ /* 0x000ea4000800007f */
[----:B--2---:R-:W-:Y:S05]  /*8290*/  @!P0 BRA `(.L_x_139) ;  /* 0xfffffffc00f08947 */ /* 0x004fea000383ffff */
.L_x_129:
[----:B------:R-:W-:Y:S05]  /*82a0*/  BSYNC B0 ;  /* 0x0000000000007941 */ /* 0x000fea0003800000 */
.L_x_128:
[----:B------:R-:W-:Y:S05]  /*82b0*/  EXIT ;  /* 0x000000000000794d */ /* 0x000fea0003800000 */
.L_x_17:
[----:B------:R-:W-:Y:S02]  /*82c0*/  IMAD.MOV.U32 R12, RZ, RZ, RZ ;  /* 0x000000ffff0c7224 */ /* 0x000fe400078e00ff */
[----:B------:R-:W-:Y:S02]  /*82d0*/  IMAD.MOV.U32 R11, RZ, RZ, 0x1f ;  /* 0x0000001fff0b7424 */ /* 0x000fe400078e00ff */
[----:B------:R-:W-:-:S07]  /*82e0*/  IMAD.MOV.U32 R15, RZ, RZ, -0x1 ;  /* 0xffffffffff0f7424 */ /* 0x000fce00078e00ff */
[----:B-----5:R-:W-:Y:S05]  /*82f0*/  WARPSYNC.COLLECTIVE R15, `(.L_x_140) ;  /* 0x000000000f087348 */ /* 0x020fea0003c00000 */
[----:B------:R0:W1:Y:S02]  /*8300*/  SHFL.IDX P6, R14, R13, R12, R11 ;  /* 0x0000000c0d0e7389 */ /* 0x00006400000c000b */
[----:B01---5:R-:W-:Y:S01]  /*8310*/  ENDCOLLECTIVE ;  /* 0x000000000000791b */ /* 0x023fe20003800000 */
.L_x_140:
[----:B------:R-:W-:Y:S05]  /*8320*/  BRA `(.L_x_141) ;  /* 0xffffff9000447947 */ /* 0x000fea000383ffff */
.L_x_21:
[----:B-1----:R1:W2:Y:S02]  /*8330*/  SYNCS.PHASECHK.TRANS64.TRYWAIT P1, [R3+URZ], R0 ;  /* 0x00000000030075a7 */ /* 0x0022a4000802017f */
[----:B--2---:R-:W-:Y:S05]  /*8340*/  @!P1 NANOSLEEP.SYNCS 0x989680 ;  /* 0x009896800000995d */ /* 0x004fea0003900000 */
[----:B------:R-:W2:Y:S02]  /*8350*/  @!P1 SYNCS.PHASECHK.TRANS64 P1, [R3+URZ], R0 ;  /* 0x00000000030095a7 */ /* 0x000ea4000802007f */
[----:B--2---:R-:W-:Y:S05]  /*8360*/  @!P1 BRA `(.L_x_21) ;  /* 0xfffffffc00f09947 */ /* 0x004fea000383ffff */
[----:B------:R-:W-:Y:S05]  /*8370*/  BRA `(.L_x_20) ;  /* 0xffffff9000607947 */ /* 0x000fea000383ffff */
.L_x_23:
[C---:B------:R-:W-:Y:S01]  /*8380*/  IMAD.IADD R8, R7.reuse, 0x1, R74 ;  /* 0x0000000107087824 */ /* 0x040fe200078e024a */
[----:B------:R-:W-:Y:S01]  /*8390*/  BSSY B0, `(.L_x_142) ;  /* 0x000000c000007945 */ /* 0x000fe20003800000 */
[----:B------:R-:W-:Y:S02]  /*83a0*/  IMAD.IADD R26, R7, 0x1, R76 ;  /* 0x00000001071a7824 */ /* 0x000fe400078e024c */
[--C-:B------:R-:W-:Y:S02]  /*83b0*/  IMAD R24, R8, 0x4, R25.reuse ;  /* 0x0000000408187824 */ /* 0x100fe400078e0219 */
[----:B------:R-:W-:Y:S02]  /*83c0*/  IMAD R28, R26, 0x4, R25 ;  /* 0x000000041a1c7824 */ /* 0x000fe400078e0219 */
[--C-:B------:R-:W-:Y:S02]  /*83d0*/  IMAD R11, R8, 0x4, R27.reuse ;  /* 0x00000004080b7824 */ /* 0x100fe400078e021b */
[----:B------:R-:W-:-:S02]  /*83e0*/  IMAD R13, R26, 0x4, R27 ;  /* 0x000000041a0d7824 */ /* 0x000fc400078e021b */
[C---:B------:R-:W-:Y:S02]  /*83f0*/  IMAD.IADD R8, R73.reuse, 0x1, R24 ;  /* 0x0000000149087824 */ /* 0x040fe400078e0218 */
[----:B------:R-:W-:Y:S02]  /*8400*/  IMAD.IADD R7, R73, 0x1, R28 ;  /* 0x0000000149077824 */ /* 0x000fe400078e021c */
[----:B------:R-:W-:-:S07]  /*8410*/  IMAD.MOV.U32 R15, RZ, RZ, -0x1 ;  /* 0xffffffffff0f7424 */ /* 0x000fce00078e00ff */
[----:B012345:R-:W-:Y:S05]  /*8420*/  WARPSYNC.COLLECTIVE R15, `(.L_x_143) ;  /* 0x000000000f087348 */ /* 0x03ffea0003c00000 */
[----:B------:R-:W-:Y:S01]  /*8430*/  NOP ;  /* 0x0000000000007918 */ /* 0x000fe20000000000 */
[----:B012345:R-:W-:Y:S01]  /*8440*/  ENDCOLLECTIVE ;  /* 0x000000000000791b */ /* 0x03ffe20003800000 */
.L_x_143:
[----:B------:R-:W-:Y:S05]  /*8450*/  BSYNC B0 ;  /* 0x0000000000007941 */ /* 0x000fea0003800000 */
.L_x_142:
[----:B------:R0:W-:Y:S01]  /*8460*/  STS [R11+0x24200], R0 ;  /* 0x024200000b007388 */ /* 0x0001e20000000800 */
[----:B------:R-:W-:-:S03]  /*8470*/  IMAD.MOV.U32 R15, RZ, RZ, -0x1 ;  /* 0xffffffffff0f7424 */ /* 0x000fc600078e00ff */
[----:B------:R0:W-:Y:S04]  /*8480*/  STS [R8], R3 ;  /* 0x0000000308007388 */ /* 0x0001e80000000800 */
[----:B------:R0:W-:Y:S04]  /*8490*/  STS [R13+0x24200], R4 ;  /* 0x024200040d007388 */ /* 0x0001e80000000800 */
[----:B------:R0:W-:Y:S04]  /*84a0*/  STS [R7], R6 ;  /* 0x0000000607007388 */ /* 0x0001e80000000800 */
[----:B------:R0:W1:Y:S04]  /*84b0*/  LDS R24, [R9+0x25200] ;  /* 0x0252000009187984 */ /* 0x0000680000000800 */
[----:B------:R0:W2:Y:S04]  /*84c0*/  LDS R27, [R2+0x1000] ;  /* 0x00100000021b7984 */ /* 0x0000a80000000800 */
[----:B------:R-:W3:Y:S04]  /*84d0*/  LDS R10, [R10+0x25200] ;  /* 0x025200000a0a7984 */ /* 0x000ee80000000800 */
[----:B------:R0:W4:Y:S02]  /*84e0*/  LDS R26, [R5+0x1000] ;  /* 0x00100000051a7984 */ /* 0x0001240000000800 */
[----:B01234-:R-:W-:Y:S05]  /*84f0*/  WARPSYNC.COLLECTIVE R15, `(.L_x_144) ;  /* 0x000000000f087348 */ /* 0x01ffea0003c00000 */
[----:B------:R-:W-:Y:S01]  /*8500*/  NOP ;  /* 0x0000000000007918 */ /* 0x000fe20000000000 */
[----:B01234-:R-:W-:Y:S01]  /*8510*/  ENDCOLLECTIVE ;  /* 0x000000000000791b */ /* 0x01ffe20003800000 */
.L_x_144:
[----:B------:R-:W-:Y:S05]  /*8520*/  BRA `(.L_x_145) ;  /* 0xffffff9400b07947 */ /* 0x000fea000383ffff */
.L_x_27:
[----:B0-----:R0:W1:Y:S02]  /*8530*/  SYNCS.PHASECHK.TRANS64.TRYWAIT P1, [R0+URZ], R67 ;  /* 0x00000043000075a7 */ /* 0x001064000802017f */
[----:B-1----:R-:W-:Y:S05]  /*8540*/  @!P1 NANOSLEEP.SYNCS 0x989680 ;  /* 0x009896800000995d */ /* 0x002fea0003900000 */
[----:B------:R-:W1:Y:S02]  /*8550*/  @!P1 SYNCS.PHASECHK.TRANS64 P1, [R0+URZ], R67 ;  /* 0x00000043000095a7 */ /* 0x000e64000802007f */
[----:B-1----:R-:W-:Y:S05]  /*8560*/  @!P1 BRA `(.L_x_27) ;  /* 0xfffffffc00f09947 */ /* 0x002fea000383ffff */
[----:B------:R-:W-:Y:S05]  /*8570*/  BRA `(.L_x_26) ;  /* 0xffffff9800947947 */ /* 0x000fea000383ffff */
.L_x_35:
[----:B------:R0:W0:Y:S02]  /*8580*/  SYNCS.PHASECHK.TRANS64.TRYWAIT P1, [R4+URZ], R5 ;  /* 0x00000005040075a7 */ /* 0x000024000802017f */
[----:B0-----:R-:W-:Y:S05]  /*8590*/  @!P1 NANOSLEEP.SYNCS 0x989680 ;  /* 0x009896800000995d */ /* 0x001fea0003900000 */
[----:B------:R-:W0:Y:S02]  /*85a0*/  @!P1 SYNCS.PHASECHK.TRANS64 P1, [R4+URZ], R5 ;  /* 0x00000005040095a7 */ /* 0x000e24000802007f */
[----:B0-----:R-:W-:Y:S05]  /*85b0*/  @!P1 BRA `(.L_x_35) ;  /* 0xfffffffc00f09947 */ /* 0x001fea000383ffff */
[----:B------:R-:W-:Y:S05]  /*85c0*/  BRA `(.L_x_34) ;  /* 0xffffffa000c47947 */ /* 0x000fea000383ffff */
.L_x_36:
[--C-:B0-----:R-:W-:Y:S01]  /*85d0*/  IMAD.IADD R10, R74, 0x1, R13.reuse ;  /* 0x000000014a0a7824 */ /* 0x101fe200078e020d */
[----:B------:R-:W-:Y:S01]  /*85e0*/  BSSY B0, `(.L_x_146) ;  /* 0x000000c000007945 */ /* 0x000fe20003800000 */
[----:B------:R-:W-:Y:S02]  /*85f0*/  IMAD.IADD R13, R76, 0x1, R13 ;  /* 0x000000014c0d7824 */ /* 0x000fe400078e020d */
[C-C-:B------:R-:W-:Y:S02]  /*8600*/  IMAD R80, R10.reuse, 0x4, R9.reuse ;  /* 0x000000040a507824 */ /* 0x140fe400078e0209 */
[C---:B------:R-:W-:Y:S02]  /*8610*/  IMAD R82, R13.reuse, 0x4, R9 ;  /* 0x000000040d527824 */ /* 0x040fe400078e0209 */
[--C-:B------:R-:W-:Y:S02]  /*8620*/  IMAD R9, R10, 0x4, R84.reuse ;  /* 0x000000040a097824 */ /* 0x100fe400078e0254 */
[----:B------:R-:W-:-:S02]  /*8630*/  IMAD R10, R13, 0x4, R84 ;  /* 0x000000040d0a7824 */ /* 0x000fc400078e0254 */
[C---:B------:R-:W-:Y:S02]  /*8640*/  IMAD.IADD R11, R73.reuse, 0x1, R80 ;  /* 0x00000001490b7824 */ /* 0x040fe400078e0250 */
[----:B------:R-:W-:Y:S02]  /*8650*/  IMAD.IADD R13, R73, 0x1, R82 ;  /* 0x00000001490d7824 */ /* 0x000fe400078e0252 */
[----:B------:R-:W-:-:S07]  /*8660*/  IMAD.MOV.U32 R15, RZ, RZ, -0x1 ;  /* 0xffffffffff0f7424 */ /* 0x000fce00078e00ff */
[----:B-12345:R-:W-:Y:S05]  /*8670*/  WARPSYNC.COLLECTIVE R15, `(.L_x_147) ;  /* 0x000000000f087348 */ /* 0x03efea0003c00000 */
[----:B------:R-:W-:Y:S01]  /*8680*/  NOP ;  /* 0x0000000000007918 */ /* 0x000fe20000000000 */
[----:B-12345:R-:W-:Y:S01]  /*8690*/  ENDCOLLECTIVE ;  /* 0x000000000000791b */ /* 0x03efe20003800000 */
.L_x_147:
[----:B------:R-:W-:Y:S05]  /*86a0*/  BSYNC B0 ;  /* 0x0000000000007941 */ /* 0x000fea0003800000 */
.L_x_146:
[----:B------:R0:W-:Y:S01]  /*86b0*/  STS [R9+0x24200], R0 ;  /* 0x0242000009007388 */ /* 0x0001e20000000800 */
[----:B------:R-:W-:-:S03]  /*86c0*/  IMAD.MOV.U32 R15, RZ, RZ, -0x1 ;  /* 0xffffffffff0f7424 */ /* 0x000fc600078e00ff */
[----:B------:R0:W-:Y:S04]  /*86d0*/  STS [R11], R2 ;  /* 0x000000020b007388 */ /* 0x0001e80000000800 */
[----:B------:R0:W-:Y:S04]  /*86e0*/  STS [R10+0x24200], R3 ;  /* 0x024200030a007388 */ /* 0x0001e80000000800 */
[----:B------:R0:W-:Y:S04]  /*86f0*/  STS [R13], R4 ;  /* 0x000000040d007388 */ /* 0x0001e80000000800 */
[----:B------:R0:W1:Y:S04]  /*8700*/  LDS R80, [R5+0x25200] ;  /* 0x0252000005507984 */ /* 0x0000680000000800 */
[----:B------:R-:W2:Y:S04]  /*8710*/  LDS R6, [R6+0x1000] ;  /* 0x0010000006067984 */ /* 0x000ea80000000800 */
[----:B------:R-:W3:Y:S04]  /*8720*/  LDS R7, [R7+0x25200] ;  /* 0x0252000007077984 */ /* 0x000ee80000000800 */
[----:B0-----:R-:W4:Y:S02]  /*8730*/  LDS R8, [R8+0x1000] ;  /* 0x0010000008087984 */ /* 0x001f240000000800 */
[----:B-1234-:R-:W-:Y:S05]  /*8740*/  WARPSYNC.COLLECTIVE R15, `(.L_x_148) ;  /* 0x000000000f087348 */ /* 0x01efea0003c00000 */
[----:B------:R-:W-:Y:S01]  /*8750*/  NOP ;  /* 0x0000000000007918 */ /* 0x000fe20000000000 */
[----:B-1234-:R-:W-:Y:S01]  /*8760*/  ENDCOLLECTIVE ;  /* 0x000000000000791b */ /* 0x01efe20003800000 */
.L_x_148:
[----:B------:R-:W-:Y:S05]  /*8770*/  BRA `(.L_x_149) ;  /* 0xffffffa000fc7947 */ /* 0x000fea000383ffff */
.L_x_113:
[----:B------:R-:W-:Y:S01]  /*8780*/  BSSY B0, `(.L_x_150) ;  /* 0x0000006000007945 */ /* 0x000fe20003800000 */
[----:B------:R-:W-:-:S07]  /*8790*/  IMAD.MOV.U32 R15, RZ, RZ, -0x1 ;  /* 0xffffffffff0f7424 */ /* 0x000fce00078e00ff */
[----:B--2---:R-:W-:Y:S05]  /*87a0*/  WARPSYNC.COLLECTIVE R15, `(.L_x_151) ;  /* 0x000000000f0c7348 */ /* 0x004fea0003c00000 */
[----:B------:R-:W-:Y:S02]  /*87b0*/  ELECT P6, UR62, PT ;  /* 0x00000000003e782f */ /* 0x000fe400038c0000 */
[----:B------:R-:W-:Y:S01]  /*87c0*/  MOV R14, UR62 ;  /* 0x0000003e000e7c02 */ /* 0x000fe20008000f00 */
[----:B--2---:R-:W-:Y:S10]  /*87d0*/  ENDCOLLECTIVE ;  /* 0x000000000000791b */ /* 0x004ff40003800000 */
.L_x_151:
[----:B------:R-:W-:Y:S05]  /*87e0*/  BSYNC B0 ;  /* 0x0000000000007941 */ /* 0x000fea0003800000 */
.L_x_150:
[----:B------:R-:W-:Y:S05]  /*87f0*/  BRA `(.L_x_152) ;  /* 0xffffffdc00987947 */ /* 0x000fea000383ffff */
.L_x_118:
[----:B0-----:R0:W1:Y:S02]  /*8800*/  SYNCS.PHASECHK.TRANS64.TRYWAIT P0, [R36+URZ+0x48], R37 ;  /* 0x00004825240075a7 */ /* 0x001064000800017f */
[----:B-1----:R-:W-:Y:S05]  /*8810*/  @!P0 NANOSLEEP.SYNCS 0x989680 ;  /* 0x009896800000895d */ /* 0x002fea0003900000 */
[----:B------:R-:W1:Y:S02]  /*8820*/  @!P0 SYNCS.PHASECHK.TRANS64 P0, [R36+URZ+0x48], R37 ;  /* 0x00004825240085a7 */ /* 0x000e64000800007f */
[----:B-1----:R-:W-:Y:S05]  /*8830*/  @!P0 BRA `(.L_x_118) ;  /* 0xfffffffc00f08947 */ /* 0x002fea000383ffff */
[----:B------:R-:W-:Y:S05]  /*8840*/  BRA `(.L_x_153) ;  /* 0xffffffe000bc7947 */ /* 0x000fea000383ffff */
.L_x_127:
[----:B------:R-:W-:Y:S01]  /*8850*/  BSSY B0, `(.L_x_154) ;  /* 0x0000006000007945 */ /* 0x000fe20003800000 */
[----:B------:R-:W-:-:S07]  /*8860*/  IMAD.MOV.U32 R15, RZ, RZ, -0x1 ;  /* 0xffffffffff0f7424 */ /* 0x000fce00078e00ff */
[----:B0-----:R-:W-:Y:S05]  /*8870*/  WARPSYNC.COLLECTIVE R15, `(.L_x_155) ;  /* 0x000000000f0c7348 */ /* 0x001fea0003c00000 */
[----:B------:R-:W-:Y:S02]  /*8880*/  ELECT P6, UR62, PT ;  /* 0x00000000003e782f */ /* 0x000fe400038c0000 */
[----:B------:R-:W-:Y:S01]  /*8890*/  MOV R14, UR62 ;  /* 0x0000003e000e7c02 */ /* 0x000fe20008000f00 */
[----:B0-----:R-:W-:Y:S10]  /*88a0*/  ENDCOLLECTIVE ;  /* 0x000000000000791b */ /* 0x001ff40003800000 */
.L_x_155:
[----:B------:R-:W-:Y:S05]  /*88b0*/  BSYNC B0 ;  /* 0x0000000000007941 */ /* 0x000fea0003800000 */
.L_x_154:
[----:B------:R-:W-:Y:S05]  /*88c0*/  BRA `(.L_x_156) ;  /* 0xfffffff4000c7947 */ /* 0x000fea000383ffff */
.L_x_131:
[----:B0-----:R0:W1:Y:S02]  /*88d0*/  SYNCS.PHASECHK.TRANS64.TRYWAIT P0, [R7+URZ], R4 ;  /* 0x00000004070075a7 */ /* 0x001064000800017f */
[----:B-1----:R-:W-:Y:S05]  /*88e0*/  @!P0 NANOSLEEP.SYNCS 0x989680 ;  /* 0x009896800000895d */ /* 0x002fea0003900000 */
[----:B------:R-:W1:Y:S02]  /*88f0*/  @!P0 SYNCS.PHASECHK.TRANS64 P0, [R7+URZ], R4 ;  /* 0x00000004070085a7 */ /* 0x000e64000800007f */
[----:B-1----:R-:W-:Y:S05]  /*8900*/  @!P0 BRA `(.L_x_131) ;  /* 0xfffffffc00f08947 */ /* 0x002fea000383ffff */
[----:B------:R-:W-:Y:S05]  /*8910*/  BRA `(.L_x_157) ;  /* 0xfffffff400547947 */ /* 0x000fea000383ffff */
.L_x_132:
[----:B0-----:R0:W1:Y:S02]  /*8920*/  SYNCS.PHASECHK.TRANS64.TRYWAIT P0, [R8+URZ], R5 ;  /* 0x00000005080075a7 */ /* 0x001064000800017f */
[----:B-1----:R-:W-:Y:S05]  /*8930*/  @!P0 NANOSLEEP.SYNCS 0x989680 ;  /* 0x009896800000895d */ /* 0x002fea0003900000 */
[----:B------:R-:W1:Y:S02]  /*8940*/  @!P0 SYNCS.PHASECHK.TRANS64 P0, [R8+URZ], R5 ;  /* 0x00000005080085a7 */ /* 0x000e64000800007f */
[----:B-1----:R-:W-:Y:S05]  /*8950*/  @!P0 BRA `(.L_x_132) ;  /* 0xfffffffc00f08947 */ /* 0x002fea000383ffff */
[----:B------:R-:W-:Y:S05]  /*8960*/  BRA `(.L_x_158) ;  /* 0xfffffff400647947 */ /* 0x000fea000383ffff */
.L_x_133:
[----:B0-----:R0:W1:Y:S02]  /*8970*/  SYNCS.PHASECHK.TRANS64.TRYWAIT P0, [R9+URZ], R4 ;  /* 0x00000004090075a7 */ /* 0x001064000800017f */
[----:B-1----:R-:W-:Y:S05]  /*8980*/  @!P0 NANOSLEEP.SYNCS 0x989680 ;  /* 0x009896800000895d */ /* 0x002fea0003900000 */
[----:B------:R-:W1:Y:S02]  /*8990*/  @!P0 SYNCS.PHASECHK.TRANS64 P0, [R9+URZ], R4 ;  /* 0x00000004090085a7 */ /* 0x000e64000800007f */
[----:B-1----:R-:W-:Y:S05]  /*89a0*/  @!P0 BRA `(.L_x_133) ;  /* 0xfffffffc00f08947 */ /* 0x002fea000383ffff */
[----:B------:R-:W-:Y:S05]  /*89b0*/  BRA `(.L_x_159) ;  /* 0xfffffff400747947 */ /* 0x000fea000383ffff */
.L_x_134:
[----:B0-----:R0:W1:Y:S02]  /*89c0*/  SYNCS.PHASECHK.TRANS64.TRYWAIT P0, [R8+URZ], R5 ;  /* 0x00000005080075a7 */ /* 0x001064000800017f */
[----:B-1----:R-:W-:Y:S05]  /*89d0*/  @!P0 NANOSLEEP.SYNCS 0x989680 ;  /* 0x009896800000895d */ /* 0x002fea0003900000 */
[----:B------:R-:W1:Y:S02]  /*89e0*/  @!P0 SYNCS.PHASECHK.TRANS64 P0, [R8+URZ], R5 ;  /* 0x00000005080085a7 */ /* 0x000e64000800007f */
[----:B-1----:R-:W-:Y:S05]  /*89f0*/  @!P0 BRA `(.L_x_134) ;  /* 0xfffffffc00f08947 */ /* 0x002fea000383ffff */
[----:B------:R-:W-:Y:S05]  /*8a00*/  BRA `(.L_x_160) ;  /* 0xfffffff400847947 */ /* 0x000fea000383ffff */
.L_x_135:
[----:B0-----:R0:W1:Y:S02]  /*8a10*/  SYNCS.PHASECHK.TRANS64.TRYWAIT P0, [R9+URZ], R4 ;  /* 0x00000004090075a7 */ /* 0x001064000800017f */
[----:B-1----:R-:W-:Y:S05]  /*8a20*/  @!P0 NANOSLEEP.SYNCS 0x989680 ;  /* 0x009896800000895d */ /* 0x002fea0003900000 */
[----:B------:R-:W1:Y:S02]  /*8a30*/  @!P0 SYNCS.PHASECHK.TRANS64 P0, [R9+URZ], R4 ;  /* 0x00000004090085a7 */ /* 0x000e64000800007f */
[----:B-1----:R-:W-:Y:S05]  /*8a40*/  @!P0 BRA `(.L_x_135) ;  /* 0xfffffffc00f08947 */ /* 0x002fea000383ffff */
[----:B------:R-:W-:Y:S05]  /*8a50*/  BRA `(.L_x_161) ;  /* 0xfffffff400947947 */ /* 0x000fea000383ffff */
.L_x_136:
[----:B0-----:R0:W1:Y:S02]  /*8a60*/  SYNCS.PHASECHK.TRANS64.TRYWAIT P0, [R8+URZ], R5 ;  /* 0x00000005080075a7 */ /* 0x001064000800017f */
[----:B-1----:R-:W-:Y:S05]  /*8a70*/  @!P0 NANOSLEEP.SYNCS 0x989680 ;  /* 0x009896800000895d */ /* 0x002fea0003900000 */
[----:B------:R-:W1:Y:S02]  /*8a80*/  @!P0 SYNCS.PHASECHK.TRANS64 P0, [R8+URZ], R5 ;  /* 0x00000005080085a7 */ /* 0x000e64000800007f */
[----:B-1----:R-:W-:Y:S05]  /*8a90*/  @!P0 BRA `(.L_x_136) ;  /* 0xfffffffc00f08947 */ /* 0x002fea000383ffff */
[----:B------:R-:W-:Y:S05]  /*8aa0*/  BRA `(.L_x_162) ;  /* 0xfffffff400a47947 */ /* 0x000fea000383ffff */
.L_x_137:
[----:B0-----:R0:W1:Y:S02]  /*8ab0*/  SYNCS.PHASECHK.TRANS64.TRYWAIT P0, [R9+URZ], R4 ;  /* 0x00000004090075a7 */ /* 0x001064000800017f */
[----:B-1----:R-:W-:Y:S05]  /*8ac0*/  @!P0 NANOSLEEP.SYNCS 0x989680 ;  /* 0x009896800000895d */ /* 0x002fea0003900000 */
[----:B------:R-:W1:Y:S02]  /*8ad0*/  @!P0 SYNCS.PHASECHK.TRANS64 P0, [R9+URZ], R4 ;  /* 0x00000004090085a7 */ /* 0x000e64000800007f */
[----:B-1----:R-:W-:Y:S05]  /*8ae0*/  @!P0 BRA `(.L_x_137) ;  /* 0xfffffffc00f08947 */ /* 0x002fea000383ffff */
[----:B------:R-:W-:Y:S05]  /*8af0*/  BRA `(.L_x_163) ;  /* 0xfffffff400b47947 */ /* 0x000fea000383ffff */
.L_x_138:
[----:B0-----:R0:W1:Y:S02]  /*8b00*/  SYNCS.PHASECHK.TRANS64.TRYWAIT P0, [R6+URZ], R5 ;  /* 0x00000005060075a7 */ /* 0x001064000800017f */
[----:B-1----:R-:W-:Y:S05]  /*8b10*/  @!P0 NANOSLEEP.SYNCS 0x989680 ;  /* 0x009896800000895d */ /* 0x002fea0003900000 */
[----:B------:R-:W1:Y:S02]  /*8b20*/  @!P0 SYNCS.PHASECHK.TRANS64 P0, [R6+URZ], R5 ;  /* 0x00000005060085a7 */ /* 0x000e64000800007f */
[----:B-1----:R-:W-:Y:S05]  /*8b30*/  @!P0 BRA `(.L_x_138) ;  /* 0xfffffffc00f08947 */ /* 0x002fea000383ffff */
[----:B------:R-:W-:Y:S05]  /*8b40*/  BRA `(.L_x_164) ;  /* 0xfffffff400bc7947 */ /* 0x000fea000383ffff */
.L_x_165:
[----:B------:R-:W-:-:S00]  /*8b50*/  BRA `(.L_x_165) ;  /* 0xfffffffc00fc7947 */ /* 0x000fc0000383ffff */
[----:B------:R-:W-:-:S00]  /*8b60*/  NOP ;  /* 0x0000000000007918 */ /* 0x000fc00000000000 */
        /* <DEDUP_REMOVED lines=9> */
.L_x_166:


//--------------------- .nv.global.init           --------------------------
	.section	.nv.global.init,"aw",@progbits
.nv.global.init:
	.type		$str$24,@object
	.size		$str$24,($str$25 - $str$24)
$str$24:
        /*0000*/ 	.byte	0x28, 0x61, 0x64, 0x64, 0x72, 0x65, 0x73, 0x73, 0x20, 0x26, 0x20, 0x6d, 0x61, 0x73, 0x6b, 0x29
        /*0010*/ 	.byte	0x20, 0x3d, 0x3d, 0x20, 0x30, 0x00
	.type		$str$25,@object
	.size		$str$25,(__unnamed_3 - $str$25)
$str$25:
        /*0016*/ 	.byte	0x2f, 0x74, 0x6d, 0x70, 0x2f, 0x63, 0x75, 0x74, 0x6c, 0x61, 0x73, 0x73, 0x5f, 0x73, 0x77, 0x65
        /*0026*/ 	.byte	0x65, 0x70, 0x5f, 0x73, 0x72, 0x63, 0x2f, 0x69, 0x6e, 0x63, 0x6c, 0x75, 0x64, 0x65, 0x2f, 0x63
        /*0036*/ 	.byte	0x75, 0x74, 0x65, 0x2f, 0x70, 0x6f, 0x69, 0x6e, 0x74, 0x65, 0x72, 0x5f, 0x66, 0x6c, 0x61, 0x67
        /*0046*/ 	.byte	0x67, 0x65, 0x64, 0x2e, 0x68, 0x70, 0x70, 0x00
	.type		__unnamed_3,@object
	.size		__unnamed_3,(__unnamed_2 - __unnamed_3)
__unnamed_3:
        /* <DEDUP_REMOVED lines=28> */
        /*020e*/ 	.byte	0x30, 0x34, 0x38, 0x3e, 0x3e, 0x3e, 0x3e, 0x3e, 0x20, 0x26, 0x5d, 0x00
	.type		__unnamed_2,@object
	.size		__unnamed_2,(__unnamed_1 - __unnamed_2)
__unnamed_2:
        /* <DEDUP_REMOVED lines=29> */
	.type		__unnamed_1,@object
	.size		__unnamed_1,(.L_0 - __unnamed_1)
__unnamed_1:
        /* <DEDUP_REMOVED lines=28> */
        /*05a6*/ 	.byte	0x34, 0x30, 0x39, 0x36, 0x3e, 0x3e, 0x3e, 0x3e, 0x3e, 0x20, 0x26, 0x5d, 0x00
.L_0:


//--------------------- .nv.shared._ZN7cutlass13device_kernelINS_4gemm6kernel13GemmUniversalIN4cute5tupleIJiiiiEEENS1_10collective13CollectiveMmaINS1_39MainloopSm90TmaGmmaRmemAWarpSpecializedILi9ENS5_IJNS4_1CILi1EEESB_SB_EEENS1_35KernelTmaWarpSpecializedCooperativeEEENS5_IJNSA_ILi128EEENSA_ILi64EEENSA_ILi32EEEEEEfNS5_IJSB_llEEEfSJ_NS4_8TiledMMAINS4_8MMA_AtomIJNS4_4SM904GMMA29MMA_64x64x8_F32TF32TF32_RS_TNILNSN_7ScaleInE1ELSP_1EEEEEENS4_6LayoutINS5_IJNSA_ILi2EEESB_SB_EEENS5_IJSB_NSA_ILi0EEESV_EEEEENS5_IJNS4_10UnderscoreESY_SY_EEEEENS4_13SM90_TMA_LOADENS4_14ComposedLayoutINS4_7SwizzleILi1ELi4ELi3EEENS4_18smem_ptr_flag_bitsILi32EEENSS_INS5_IJNSA_ILi8EEES17_EEENS5_IJSB_S17_EEEEEEENS4_9Copy_AtomIJNS4_39AutoVectorizingCopyWithAssumedAlignmentILi128EEEfEEENS4_8identityES11_S1B_vS1G_EENS_8epilogue10collective6detail29Sm90TmaWarpSpecializedAdapterINS1J_15DefaultEpilogueINS_10tfloat32_tENS5_IJlSB_lEEES1O_NS1I_6thread17LinearCombinationIS1N_Li1EffLNS1P_9ScaleType4KindE0ELNS_15FloatRoundStyleE2ES1N_EENS1_15EpilogueDefaultEEEEEvvEEEEvNT_6ParamsE --------------------------
	.section	.nv.shared._ZN7cutlass13device_kernelINS_4gemm6kernel13GemmUniversalIN4cute5tupleIJiiiiEEENS1_10collective13CollectiveMmaINS1_39MainloopSm90TmaGmmaRmemAWarpSpecializedILi9ENS5_IJNS4_1CILi1EEESB_SB_EEENS1_35KernelTmaWarpSpecializedCooperativeEEENS5_IJNSA_ILi128EEENSA_ILi64EEENSA_ILi32EEEEEEfNS5_IJSB_llEEEfSJ_NS4_8TiledMMAINS4_8MMA_AtomIJNS4_4SM904GMMA29MMA_64x64x8_F32TF32TF32_RS_TNILNSN_7ScaleInE1ELSP_1EEEEEENS4_6LayoutINS5_IJNSA_ILi2EEESB_SB_EEENS5_IJSB_NSA_ILi0EEESV_EEEEENS5_IJNS4_10UnderscoreESY_SY_EEEEENS4_13SM90_TMA_LOADENS4_14ComposedLayoutINS4_7SwizzleILi1ELi4ELi3EEENS4_18smem_ptr_flag_bitsILi32EEENSS_INS5_IJNSA_ILi8EEES17_EEENS5_IJSB_S17_EEEEEEENS4_9Copy_AtomIJNS4_39AutoVectorizingCopyWithAssumedAlignmentILi128EEEfEEENS4_8identityES11_S1B_vS1G_EENS_8epilogue10collective6detail29Sm90TmaWarpSpecializedAdapterINS1J_15DefaultEpilogueINS_10tfloat32_tENS5_IJlSB_lEEES1O_NS1I_6thread17LinearCombinationIS1N_Li1EffLNS1P_9ScaleType4KindE0ELNS_15FloatRoundStyleE2ES1N_EENS1_15EpilogueDefaultEEEEEvvEEEEvNT_6ParamsE,"aw",@nobits
	.sectionflags	@""
	.align	16
	.zero		1024


//--------------------- .nv.shared.reserved.0     --------------------------
	.section	.nv.shared.reserved.0,"aw",@nobits
	.weak		__nv_reservedSMEM_offset_0_alias
	.size		__nv_reservedSMEM_offset_0_alias, 0, 0
	.other		__nv_reservedSMEM_offset_0_alias,@"STO_CUDA_RESERVED_SHARED STV_DEFAULT"
__nv_reservedSMEM_offset_0_alias:
	.zero		0


//--------------------- .nv.global                --------------------------
	.section	.nv.global,"aw",@nobits
.nv.global:
	.type		_ZN39_INTERNAL_8ab13dac_4_k_cu_89e9763f_29624cute1_E,@object
	.size		_ZN39_INTERNAL_8ab13dac_4_k_cu_89e9763f_29624cute1_E,(_ZN39_INTERNAL_8ab13dac_4_k_cu_89e9763f_29624cuda3std3__45__cpo6cbeginE - _ZN39_INTERNAL_8ab13dac_4_k_cu_89e9763f_29624cute1_E)
_ZN39_INTERNAL_8ab13dac_4_k_cu_89e9763f_29624cute1_E:
	.zero		1
	.type		_ZN39_INTERNAL_8ab13dac_4_k_cu_89e9763f_29624cuda3std3__45__cpo6cbeginE,@object
	.size		_ZN39_INTERNAL_8ab13dac_4_k_cu_89e9763f_29624cuda3std3__45__cpo6cbeginE,(_ZN39_INTERNAL_8ab13dac_4_k_cu_89e9763f_29624cuda3std3__48in_placeE - _ZN39_INTERNAL_8ab13dac_4_k_cu_89e9763f_29624cuda3std3__45__cpo6cbeginE)
_ZN39_INTERNAL_8ab13dac_4_k_cu_89e9763f_29624cuda3std3__45__cpo6cbeginE:
	.zero		1
	.type		_ZN39_INTERNAL_8ab13dac_4_k_cu_89e9763f_29624cuda3std3__48in_placeE,@object
	.size		_ZN39_INTERNAL_8ab13dac_4_k_cu_89e9763f_29624cuda3std3__48in_placeE,(_ZN39_INTERNAL_8ab13dac_4_k_cu_89e9763f_29624cuda3std6ranges3__45__cpo9iter_moveE - _ZN39_INTERNAL_8ab13dac_4_k_cu_89e9763f_29624cuda3std3__48in_placeE)
_ZN39_INTERNAL_8ab13dac_4_k_cu_89e9763f_29624cuda3std3__48in_placeE:
	.zero		1
	.type		_ZN39_INTERNAL_8ab13dac_4_k_cu_89e9763f_29624cuda3std6ranges3__45__cpo9iter_moveE,@object
	.size		_ZN39_INTERNAL_8ab13dac_4_k_cu_89e9763f_29624cuda3std6ranges3__45__cpo9iter_moveE,(_ZN39_INTERNAL_8ab13dac_4_k_cu_89e9763f_29624cuda3std3__45__cpo5beginE - _ZN39_INTERNAL_8ab13dac_4_k_cu_89e9763f_29624cuda3std6ranges3__45__cpo9iter_moveE)
_ZN39_INTERNAL_8ab13dac_4_k_cu_89e9763f_29624cuda3std6ranges3__45__cpo9iter_moveE:
	.zero		1
	.type		_ZN39_INTERNAL_8ab13dac_4_k_cu_89e9763f_29624cuda3std3__45__cpo5beginE,@object
	.size		_ZN39_INTERNAL_8ab13dac_4_k_cu_89e9763f_29624cuda3std3__45__cpo5beginE,(_ZN39_INTERNAL_8ab13dac_4_k_cu_89e9763f_29624cuda3std3__441_GLOBAL__N__8ab13dac_4_k_cu_89e9763f_29626ignoreE - _ZN39_INTERNAL_8ab13dac_4_k_cu_89e9763f_29624cuda3std3__45__cpo5beginE)
_ZN39_INTERNAL_8ab13dac_4_k_cu_89e9763f_29624cuda3std3__45__cpo5beginE:
	.zero		1
	.type		_ZN39_INTERNAL_8ab13dac_4_k_cu_89e9763f_29624cuda3std3__441_GLOBAL__N__8ab13dac_4_k_cu_89e9763f_29626ignoreE,@object
	.size		_ZN39_INTERNAL_8ab13dac_4_k_cu_89e9763f_29624cuda3std3__441_GLOBAL__N__8ab13dac_4_k_cu_89e9763f_29626ignoreE,(_ZN39_INTERNAL_8ab13dac_4_k_cu_89e9763f_29624cute7productE - _ZN39_INTERNAL_8ab13dac_4_k_cu_89e9763f_29624cuda3std3__441_GLOBAL__N__8ab13dac_4_k_cu_89e9763f_29626ignoreE)
_ZN39_INTERNAL_8ab13dac_4_k_cu_89e9763f_29624cuda3std3__441_GLOBAL__N__8ab13dac_4_k_cu_89e9763f_29626ignoreE:
	.zero		1
	.type		_ZN39_INTERNAL_8ab13dac_4_k_cu_89e9763f_29624cute7productE,@object
	.size		_ZN39_INTERNAL_8ab13dac_4_k_cu_89e9763f_29624cute7productE,(_ZN39_INTERNAL_8ab13dac_4_k_cu_89e9763f_29624cuda3std3__45__cpo3endE - _ZN39_INTERNAL_8ab13dac_4_k_cu_89e9763f_29624cute7productE)
_ZN39_INTERNAL_8ab13dac_4_k_cu_89e9763f_29624cute7productE:
	.zero		1
	.type		_ZN39_INTERNAL_8ab13dac_4_k_cu_89e9763f_29624cuda3std3__45__cpo3endE,@object
	.size		_ZN39_INTERNAL_8ab13dac_4_k_cu_89e9763f_29624cuda3std3__45__cpo3endE,(_ZN39_INTERNAL_8ab13dac_4_k_cu_89e9763f_29624cuda3std3__419piecewise_constructE - _ZN39_INTERNAL_8ab13dac_4_k_cu_89e9763f_29624cuda3std3__45__cpo3endE)
_ZN39_INTERNAL_8ab13dac_4_k_cu_89e9763f_29624cuda3std3__45__cpo3endE:
	.zero		1
	.type		_ZN39_INTERNAL_8ab13dac_4_k_cu_89e9763f_29624cuda3std3__419piecewise_constructE,@object
	.size		_ZN39_INTERNAL_8ab13dac_4_k_cu_89e9763f_29624cuda3std3__419piecewise_constructE,(_ZN39_INTERNAL_8ab13dac_4_k_cu_89e9763f_29624cuda3std3__45__cpo4cendE - _ZN39_INTERNAL_8ab13dac_4_k_cu_89e9763f_29624cuda3std3__419piecewise_constructE)
_ZN39_INTERNAL_8ab13dac_4_k_cu_89e9763f_29624cuda3std3__419piecewise_constructE:
	.zero		1
	.type		_ZN39_INTERNAL_8ab13dac_4_k_cu_89e9763f_29624cuda3std3__45__cpo4cendE,@object
	.size		_ZN39_INTERNAL_8ab13dac_4_k_cu_89e9763f_29624cuda3std3__45__cpo4cendE,(_ZN39_INTERNAL_8ab13dac_4_k_cu_89e9763f_29624cuda3std6ranges3__45__cpo4swapE - _ZN39_INTERNAL_8ab13dac_4_k_cu_89e9763f_29624cuda3std3__45__cpo4cendE)
_ZN39_INTERNAL_8ab13dac_4_k_cu_89e9763f_29624cuda3std3__45__cpo4cendE:
	.zero		1
	.type		_ZN39_INTERNAL_8ab13dac_4_k_cu_89e9763f_29624cuda3std6ranges3__45__cpo4swapE,@object
	.size		_ZN39_INTERNAL_8ab13dac_4_k_cu_89e9763f_29624cuda3std6ranges3__45__cpo4swapE,(.L_10 - _ZN39_INTERNAL_8ab13dac_4_k_cu_89e9763f_29624cuda3std6ranges3__45__cpo4swapE)
_ZN39_INTERNAL_8ab13dac_4_k_cu_89e9763f_29624cuda3std6ranges3__45__cpo4swapE:
	.zero		1
.L_10:


//--------------------- .nv.constant0._ZN7cutlass13device_kernelINS_4gemm6kernel13GemmUniversalIN4cute5tupleIJiiiiEEENS1_10collective13CollectiveMmaINS1_39MainloopSm90TmaGmmaRmemAWarpSpecializedILi9ENS5_IJNS4_1CILi1EEESB_SB_EEENS1_35KernelTmaWarpSpecializedCooperativeEEENS5_IJNSA_ILi128EEENSA_ILi64EEENSA_ILi32EEEEEEfNS5_IJSB_llEEEfSJ_NS4_8TiledMMAINS4_8MMA_AtomIJNS4_4SM904GMMA29MMA_64x64x8_F32TF32TF32_RS_TNILNSN_7ScaleInE1ELSP_1EEEEEENS4_6LayoutINS5_IJNSA_ILi2EEESB_SB_EEENS5_IJSB_NSA_ILi0EEESV_EEEEENS5_IJNS4_10UnderscoreESY_SY_EEEEENS4_13SM90_TMA_LOADENS4_14ComposedLayoutINS4_7SwizzleILi1ELi4ELi3EEENS4_18smem_ptr_flag_bitsILi32EEENSS_INS5_IJNSA_ILi8EEES17_EEENS5_IJSB_S17_EEEEEEENS4_9Copy_AtomIJNS4_39AutoVectorizingCopyWithAssumedAlignmentILi128EEEfEEENS4_8identityES11_S1B_vS1G_EENS_8epilogue10collective6detail29Sm90TmaWarpSpecializedAdapterINS1J_15DefaultEpilogueINS_10tfloat32_tENS5_IJlSB_lEEES1O_NS1I_6thread17LinearCombinationIS1N_Li1EffLNS1P_9ScaleType4KindE0ELNS_15FloatRoundStyleE2ES1N_EENS1_15EpilogueDefaultEEEEEvvEEEEvNT_6ParamsE --------------------------
	.section	.nv.constant0._ZN7cutlass13device_kernelINS_4gemm6kernel13GemmUniversalIN4cute5tupleIJiiiiEEENS1_10collective13CollectiveMmaINS1_39MainloopSm90TmaGmmaRmemAWarpSpecializedILi9ENS5_IJNS4_1CILi1EEESB_SB_EEENS1_35KernelTmaWarpSpecializedCooperativeEEENS5_IJNSA_ILi128EEENSA_ILi64EEENSA_ILi32EEEEEEfNS5_IJSB_llEEEfSJ_NS4_8TiledMMAINS4_8MMA_AtomIJNS4_4SM904GMMA29MMA_64x64x8_F32TF32TF32_RS_TNILNSN_7ScaleInE1ELSP_1EEEEEENS4_6LayoutINS5_IJNSA_ILi2EEESB_SB_EEENS5_IJSB_NSA_ILi0EEESV_EEEEENS5_IJNS4_10UnderscoreESY_SY_EEEEENS4_13SM90_TMA_LOADENS4_14ComposedLayoutINS4_7SwizzleILi1ELi4ELi3EEENS4_18smem_ptr_flag_bitsILi32EEENSS_INS5_IJNSA_ILi8EEES17_EEENS5_IJSB_S17_EEEEEEENS4_9Copy_AtomIJNS4_39AutoVectorizingCopyWithAssumedAlignmentILi128EEEfEEENS4_8identityES11_S1B_vS1G_EENS_8epilogue10collective6detail29Sm90TmaWarpSpecializedAdapterINS1J_15DefaultEpilogueINS_10tfloat32_tENS5_IJlSB_lEEES1O_NS1I_6thread17LinearCombinationIS1N_Li1EffLNS1P_9ScaleType4KindE0ELNS_15FloatRoundStyleE2ES1N_EENS1_15EpilogueDefaultEEEEEvvEEEEvNT_6ParamsE,"a",@progbits
	.sectionflags	@""
	.align	4
.nv.constant0._ZN7cutlass13device_kernelINS_4gemm6kernel13GemmUniversalIN4cute5tupleIJiiiiEEENS1_10collective13CollectiveMmaINS1_39MainloopSm90TmaGmmaRmemAWarpSpecializedILi9ENS5_IJNS4_1CILi1EEESB_SB_EEENS1_35KernelTmaWarpSpecializedCooperativeEEENS5_IJNSA_ILi128EEENSA_ILi64EEENSA_ILi32EEEEEEfNS5_IJSB_llEEEfSJ_NS4_8TiledMMAINS4_8MMA_AtomIJNS4_4SM904GMMA29MMA_64x64x8_F32TF32TF32_RS_TNILNSN_7ScaleInE1ELSP_1EEEEEENS4_6LayoutINS5_IJNSA_ILi2EEESB_SB_EEENS5_IJSB_NSA_ILi0EEESV_EEEEENS5_IJNS4_10UnderscoreESY_SY_EEEEENS4_13SM90_TMA_LOADENS4_14ComposedLayoutINS4_7SwizzleILi1ELi4ELi3EEENS4_18smem_ptr_flag_bitsILi32EEENSS_INS5_IJNSA_ILi8EEES17_EEENS5_IJSB_S17_EEEEEEENS4_9Copy_AtomIJNS4_39AutoVectorizingCopyWithAssumedAlignmentILi128EEEfEEENS4_8identityES11_S1B_vS1G_EENS_8epilogue10collective6detail29Sm90TmaWarpSpecializedAdapterINS1J_15DefaultEpilogueINS_10tfloat32_tENS5_IJlSB_lEEES1O_NS1I_6thread17LinearCombinationIS1N_Li1EffLNS1P_9ScaleType4KindE0ELNS_15FloatRoundStyleE2ES1N_EENS1_15EpilogueDefaultEEEEEvvEEEEvNT_6ParamsE:
	.zero		1664


//--------------------- SYMBOLS --------------------------

	.type		.nv.reservedSmem.offset0,@object
	.size		.nv.reservedSmem.offset0,0x4
	.type		__assertfail,@function
